//
// Generated by NVIDIA NVVM Compiler
//
// Compiler Build ID: CL-36424714
// Cuda compilation tools, release 13.0, V13.0.88
// Based on NVVM 20.0.0
//

.version 9.0
.target sm_100
.address_size 64

	// .globl	_Z6kernelP6float4S0_Piiiiii
.global .align 4 .b8 __cudart_i2opi_f[24] = {65, 144, 67, 60, 153, 149, 98, 219, 192, 221, 52, 245, 209, 87, 39, 252, 41, 21, 68, 78, 110, 131, 249, 162};

.visible .entry _Z6kernelP6float4S0_Piiiiii(
	.param .u64 .ptr .align 1 _Z6kernelP6float4S0_Piiiiii_param_0,
	.param .u64 .ptr .align 1 _Z6kernelP6float4S0_Piiiiii_param_1,
	.param .u64 .ptr .align 1 _Z6kernelP6float4S0_Piiiiii_param_2,
	.param .u32 _Z6kernelP6float4S0_Piiiiii_param_3,
	.param .u32 _Z6kernelP6float4S0_Piiiiii_param_4,
	.param .u32 _Z6kernelP6float4S0_Piiiiii_param_5,
	.param .u32 _Z6kernelP6float4S0_Piiiiii_param_6,
	.param .u32 _Z6kernelP6float4S0_Piiiiii_param_7
)
{
	.local .align 4 .b8 	__local_depot0[28];
	.reg .b64 	%SP;
	.reg .b64 	%SPL;
	.reg .pred 	%p<327>;
	.reg .b32 	%r<1601>;
	.reg .b32 	%f<997>;
	.reg .b64 	%rd<737>;
	.reg .b64 	%fd<77>;

	mov.u64 	%SPL, __local_depot0;
	ld.param.u64 	%rd279, [_Z6kernelP6float4S0_Piiiiii_param_0];
	ld.param.u64 	%rd281, [_Z6kernelP6float4S0_Piiiiii_param_1];
	ld.param.u32 	%r478, [_Z6kernelP6float4S0_Piiiiii_param_3];
	ld.param.u32 	%r479, [_Z6kernelP6float4S0_Piiiiii_param_4];
	ld.param.u32 	%r482, [_Z6kernelP6float4S0_Piiiiii_param_5];
	cvta.to.global.u64 	%rd282, %rd281;
	add.u64 	%rd1, %SPL, 0;
	mov.u32 	%r483, %ctaid.x;
	mov.u32 	%r484, %ntid.x;
	mov.u32 	%r485, %tid.x;
	mad.lo.s32 	%r486, %r483, %r484, %r485;
	mov.u32 	%r487, %ctaid.y;
	mov.u32 	%r488, %ntid.y;
	mov.u32 	%r489, %tid.y;
	mad.lo.s32 	%r490, %r487, %r488, %r489;
	mad.lo.s32 	%r1, %r482, %r490, %r486;
	mul.wide.u32 	%rd284, %r1, 16;
	add.s64 	%rd285, %rd282, %rd284;
	add.s64 	%rd2, %rd285, 4;
	ld.global.f32 	%f1, [%rd285+4];
	setp.eq.f32 	%p2, %f1, 0f3F800000;
	@%p2 bra 	$L__BB0_2;
	mov.b32 	%r491, -1082130432;
	st.global.u32 	[%rd2], %r491;
$L__BB0_2:
	setp.neu.f32 	%p3, %f1, 0f3F800000;
	ld.global.f32 	%f159, [%rd2+8];
	add.f32 	%f160, %f159, 0f3F800000;
	st.global.f32 	[%rd2+8], %f160;
	@%p3 bra 	$L__BB0_330;
	cvta.to.global.u64 	%rd286, %rd279;
	add.s64 	%rd3, %rd286, %rd284;
	ld.global.v4.f32 	{%f2, %f161, %f16, %f162}, [%rd3];
	mov.b32 	%r492, %f161;
	mov.b64 	%rd288, {%r493, %r492};
	mov.b32 	%r494, %f162;
	mov.b64 	%rd289, {%r495, %r494};
	mul.f32 	%f163, %f16, 0f3F22F983;
	cvt.rni.s32.f32 	%r1456, %f163;
	cvt.rn.f32.s32 	%f164, %r1456;
	fma.rn.f32 	%f165, %f164, 0fBFC90FDA, %f16;
	fma.rn.f32 	%f166, %f164, 0fB3A22168, %f165;
	fma.rn.f32 	%f959, %f164, 0fA7C234C5, %f166;
	abs.f32 	%f5, %f16;
	setp.ltu.f32 	%p4, %f5, 0f47CE4780;
	{ .reg .b32 tmp; mov.b64 {tmp, %r496}, %rd289; }
	mov.b32 	%f6, %r496;
	{ .reg .b32 tmp; mov.b64 {tmp, %r497}, %rd288; }
	mov.b32 	%f7, %r497;
	mov.u32 	%r1452, %r1456;
	mov.f32 	%f958, %f959;
	@%p4 bra 	$L__BB0_11;
	setp.neu.f32 	%p5, %f5, 0f7F800000;
	@%p5 bra 	$L__BB0_6;
	mov.f32 	%f169, 0f00000000;
	mul.rn.f32 	%f958, %f16, %f169;
	mov.b32 	%r1452, 0;
	bra.uni 	$L__BB0_11;
$L__BB0_6:
	mov.b32 	%r3, %f16;
	shl.b32 	%r499, %r3, 8;
	or.b32  	%r4, %r499, -2147483648;
	mov.b64 	%rd625, 0;
	mov.b32 	%r1449, 0;
	mov.u64 	%rd623, __cudart_i2opi_f;
	mov.u64 	%rd624, %rd1;
$L__BB0_7:
	.pragma "nounroll";
	ld.global.nc.u32 	%r500, [%rd623];
	mad.wide.u32 	%rd292, %r500, %r4, %rd625;
	shr.u64 	%rd625, %rd292, 32;
	st.local.u32 	[%rd624], %rd292;
	add.s32 	%r1449, %r1449, 1;
	add.s64 	%rd624, %rd624, 4;
	add.s64 	%rd623, %rd623, 4;
	setp.ne.s32 	%p6, %r1449, 6;
	@%p6 bra 	$L__BB0_7;
	shr.u32 	%r501, %r3, 23;
	st.local.u32 	[%rd1+24], %rd625;
	and.b32  	%r7, %r501, 31;
	and.b32  	%r502, %r501, 224;
	add.s32 	%r503, %r502, -128;
	shr.u32 	%r504, %r503, 5;
	mul.wide.u32 	%rd293, %r504, 4;
	sub.s64 	%rd10, %rd1, %rd293;
	ld.local.u32 	%r1450, [%rd10+24];
	ld.local.u32 	%r1451, [%rd10+20];
	setp.eq.s32 	%p7, %r7, 0;
	@%p7 bra 	$L__BB0_10;
	shf.l.wrap.b32 	%r1450, %r1451, %r1450, %r7;
	ld.local.u32 	%r505, [%rd10+16];
	shf.l.wrap.b32 	%r1451, %r505, %r1451, %r7;
$L__BB0_10:
	shr.u32 	%r506, %r1450, 30;
	shf.l.wrap.b32 	%r507, %r1451, %r1450, 2;
	shl.b32 	%r508, %r1451, 2;
	shr.u32 	%r509, %r507, 31;
	add.s32 	%r510, %r509, %r506;
	neg.s32 	%r511, %r510;
	setp.lt.s32 	%p8, %r3, 0;
	selp.b32 	%r1452, %r511, %r510, %p8;
	xor.b32  	%r512, %r507, %r3;
	shr.s32 	%r513, %r507, 31;
	xor.b32  	%r514, %r513, %r507;
	xor.b32  	%r515, %r513, %r508;
	cvt.u64.u32 	%rd294, %r514;
	shl.b64 	%rd295, %rd294, 32;
	cvt.u64.u32 	%rd296, %r515;
	or.b64  	%rd297, %rd295, %rd296;
	cvt.rn.f64.s64 	%fd1, %rd297;
	mul.f64 	%fd2, %fd1, 0d3BF921FB54442D19;
	cvt.rn.f32.f64 	%f167, %fd2;
	neg.f32 	%f168, %f167;
	setp.lt.s32 	%p9, %r512, 0;
	selp.f32 	%f958, %f168, %f167, %p9;
$L__BB0_11:
	setp.ltu.f32 	%p10, %f5, 0f47CE4780;
	add.s32 	%r517, %r1452, 1;
	mul.rn.f32 	%f170, %f958, %f958;
	and.b32  	%r518, %r1452, 1;
	setp.eq.b32 	%p11, %r518, 1;
	selp.f32 	%f171, %f958, 0f3F800000, %p11;
	fma.rn.f32 	%f172, %f170, %f171, 0f00000000;
	fma.rn.f32 	%f173, %f170, 0f37CBAC00, 0fBAB607ED;
	selp.f32 	%f174, 0fB94D4153, %f173, %p11;
	selp.f32 	%f175, 0f3C0885E4, 0f3D2AAABB, %p11;
	fma.rn.f32 	%f176, %f174, %f170, %f175;
	selp.f32 	%f177, 0fBE2AAAA8, 0fBEFFFFFF, %p11;
	fma.rn.f32 	%f178, %f176, %f170, %f177;
	fma.rn.f32 	%f179, %f178, %f172, %f171;
	and.b32  	%r519, %r517, 2;
	setp.eq.s32 	%p12, %r519, 0;
	mov.f32 	%f180, 0f00000000;
	sub.f32 	%f181, %f180, %f179;
	selp.f32 	%f182, %f179, %f181, %p12;
	add.f32 	%f183, %f182, %f182;
	fma.rn.f32 	%f184, %f6, %f183, %f2;
	mov.f32 	%f185, 0f3F000000;
	copysign.f32 	%f186, %f184, %f185;
	add.rz.f32 	%f187, %f184, %f186;
	cvt.rzi.f32.f32 	%f11, %f187;
	@%p10 bra 	$L__BB0_19;
	setp.neu.f32 	%p13, %f5, 0f7F800000;
	@%p13 bra 	$L__BB0_14;
	mov.f32 	%f190, 0f00000000;
	mul.rn.f32 	%f959, %f16, %f190;
	mov.b32 	%r1456, 0;
	bra.uni 	$L__BB0_19;
$L__BB0_14:
	mov.b32 	%r16, %f16;
	shl.b32 	%r521, %r16, 8;
	or.b32  	%r17, %r521, -2147483648;
	mov.b64 	%rd628, 0;
	mov.b32 	%r1453, 0;
	mov.u64 	%rd626, __cudart_i2opi_f;
	mov.u64 	%rd627, %rd1;
$L__BB0_15:
	.pragma "nounroll";
	ld.global.nc.u32 	%r522, [%rd626];
	mad.wide.u32 	%rd300, %r522, %r17, %rd628;
	shr.u64 	%rd628, %rd300, 32;
	st.local.u32 	[%rd627], %rd300;
	add.s32 	%r1453, %r1453, 1;
	add.s64 	%rd627, %rd627, 4;
	add.s64 	%rd626, %rd626, 4;
	setp.ne.s32 	%p14, %r1453, 6;
	@%p14 bra 	$L__BB0_15;
	shr.u32 	%r523, %r16, 23;
	st.local.u32 	[%rd1+24], %rd628;
	and.b32  	%r20, %r523, 31;
	and.b32  	%r524, %r523, 224;
	add.s32 	%r525, %r524, -128;
	shr.u32 	%r526, %r525, 5;
	mul.wide.u32 	%rd301, %r526, 4;
	sub.s64 	%rd17, %rd1, %rd301;
	ld.local.u32 	%r1454, [%rd17+24];
	ld.local.u32 	%r1455, [%rd17+20];
	setp.eq.s32 	%p15, %r20, 0;
	@%p15 bra 	$L__BB0_18;
	shf.l.wrap.b32 	%r1454, %r1455, %r1454, %r20;
	ld.local.u32 	%r527, [%rd17+16];
	shf.l.wrap.b32 	%r1455, %r527, %r1455, %r20;
$L__BB0_18:
	shr.u32 	%r528, %r1454, 30;
	shf.l.wrap.b32 	%r529, %r1455, %r1454, 2;
	shl.b32 	%r530, %r1455, 2;
	shr.u32 	%r531, %r529, 31;
	add.s32 	%r532, %r531, %r528;
	neg.s32 	%r533, %r532;
	setp.lt.s32 	%p16, %r16, 0;
	selp.b32 	%r1456, %r533, %r532, %p16;
	xor.b32  	%r534, %r529, %r16;
	shr.s32 	%r535, %r529, 31;
	xor.b32  	%r536, %r535, %r529;
	xor.b32  	%r537, %r535, %r530;
	cvt.u64.u32 	%rd302, %r536;
	shl.b64 	%rd303, %rd302, 32;
	cvt.u64.u32 	%rd304, %r537;
	or.b64  	%rd305, %rd303, %rd304;
	cvt.rn.f64.s64 	%fd3, %rd305;
	mul.f64 	%fd4, %fd3, 0d3BF921FB54442D19;
	cvt.rn.f32.f64 	%f188, %fd4;
	neg.f32 	%f189, %f188;
	setp.lt.s32 	%p17, %r534, 0;
	selp.f32 	%f959, %f189, %f188, %p17;
$L__BB0_19:
	cvt.rzi.s32.f32 	%r539, %f11;
	mul.hi.s32 	%r541, %r478, 715827883;
	shr.u32 	%r542, %r541, 31;
	add.s32 	%r543, %r541, %r542;
	mul.hi.s32 	%r544, %r479, 715827883;
	shr.u32 	%r545, %r544, 31;
	add.s32 	%r546, %r544, %r545;
	mul.rn.f32 	%f191, %f959, %f959;
	and.b32  	%r547, %r1456, 1;
	setp.eq.b32 	%p18, %r547, 1;
	selp.f32 	%f192, 0f3F800000, %f959, %p18;
	fma.rn.f32 	%f193, %f191, %f192, 0f00000000;
	fma.rn.f32 	%f194, %f191, 0f37CBAC00, 0fBAB607ED;
	selp.f32 	%f195, %f194, 0fB94D4153, %p18;
	selp.f32 	%f196, 0f3D2AAABB, 0f3C0885E4, %p18;
	fma.rn.f32 	%f197, %f195, %f191, %f196;
	selp.f32 	%f198, 0fBEFFFFFF, 0fBE2AAAA8, %p18;
	fma.rn.f32 	%f199, %f197, %f191, %f198;
	fma.rn.f32 	%f200, %f199, %f193, %f192;
	and.b32  	%r548, %r1456, 2;
	setp.eq.s32 	%p19, %r548, 0;
	mov.f32 	%f201, 0f00000000;
	sub.f32 	%f202, %f201, %f200;
	selp.f32 	%f203, %f200, %f202, %p19;
	add.f32 	%f204, %f203, %f203;
	fma.rn.f32 	%f205, %f6, %f204, %f7;
	mov.f32 	%f206, 0f3F000000;
	copysign.f32 	%f207, %f205, %f206;
	add.rz.f32 	%f208, %f205, %f207;
	cvt.rzi.f32.f32 	%f209, %f208;
	cvt.rzi.s32.f32 	%r549, %f209;
	setp.lt.s32 	%p20, %r539, %r543;
	sub.s32 	%r551, %r478, %r543;
	setp.gt.s32 	%p21, %r539, %r551;
	setp.lt.s32 	%p22, %r549, %r546;
	or.pred  	%p23, %p20, %p22;
	or.pred  	%p24, %p23, %p21;
	sub.s32 	%r552, %r479, %r546;
	setp.gt.s32 	%p25, %r549, %r552;
	or.pred  	%p1, %p24, %p25;
	not.pred 	%p26, %p1;
	@%p26 bra 	$L__BB0_21;
	add.f32 	%f16, %f16, 0f3FC90FDB;
	st.global.f32 	[%rd3+8], %f16;
$L__BB0_21:
	cvt.rn.f32.s32 	%f17, %r478;
	mul.f32 	%f210, %f16, 0f3F22F983;
	cvt.rni.s32.f32 	%r29, %f210;
	cvt.rn.f32.s32 	%f211, %r29;
	fma.rn.f32 	%f212, %f211, 0fBFC90FDA, %f16;
	fma.rn.f32 	%f213, %f211, 0fB3A22168, %f212;
	fma.rn.f32 	%f18, %f211, 0fA7C234C5, %f213;
	abs.f32 	%f19, %f16;
	setp.ltu.f32 	%p27, %f19, 0f47CE4780;
	mov.u32 	%r1460, %r29;
	mov.f32 	%f961, %f18;
	@%p27 bra 	$L__BB0_29;
	setp.neu.f32 	%p28, %f19, 0f7F800000;
	@%p28 bra 	$L__BB0_24;
	mov.f32 	%f216, 0f00000000;
	mul.rn.f32 	%f961, %f16, %f216;
	mov.b32 	%r1460, 0;
	bra.uni 	$L__BB0_29;
$L__BB0_24:
	mov.b32 	%r30, %f16;
	shl.b32 	%r554, %r30, 8;
	or.b32  	%r31, %r554, -2147483648;
	mov.b64 	%rd631, 0;
	mov.b32 	%r1457, 0;
	mov.u64 	%rd629, __cudart_i2opi_f;
	mov.u64 	%rd630, %rd1;
$L__BB0_25:
	.pragma "nounroll";
	ld.global.nc.u32 	%r555, [%rd629];
	mad.wide.u32 	%rd308, %r555, %r31, %rd631;
	shr.u64 	%rd631, %rd308, 32;
	st.local.u32 	[%rd630], %rd308;
	add.s32 	%r1457, %r1457, 1;
	add.s64 	%rd630, %rd630, 4;
	add.s64 	%rd629, %rd629, 4;
	setp.ne.s32 	%p29, %r1457, 6;
	@%p29 bra 	$L__BB0_25;
	shr.u32 	%r556, %r30, 23;
	st.local.u32 	[%rd1+24], %rd631;
	and.b32  	%r34, %r556, 31;
	and.b32  	%r557, %r556, 224;
	add.s32 	%r558, %r557, -128;
	shr.u32 	%r559, %r558, 5;
	mul.wide.u32 	%rd309, %r559, 4;
	sub.s64 	%rd24, %rd1, %rd309;
	ld.local.u32 	%r1458, [%rd24+24];
	ld.local.u32 	%r1459, [%rd24+20];
	setp.eq.s32 	%p30, %r34, 0;
	@%p30 bra 	$L__BB0_28;
	shf.l.wrap.b32 	%r1458, %r1459, %r1458, %r34;
	ld.local.u32 	%r560, [%rd24+16];
	shf.l.wrap.b32 	%r1459, %r560, %r1459, %r34;
$L__BB0_28:
	shr.u32 	%r561, %r1458, 30;
	shf.l.wrap.b32 	%r562, %r1459, %r1458, 2;
	shl.b32 	%r563, %r1459, 2;
	shr.u32 	%r564, %r562, 31;
	add.s32 	%r565, %r564, %r561;
	neg.s32 	%r566, %r565;
	setp.lt.s32 	%p31, %r30, 0;
	selp.b32 	%r1460, %r566, %r565, %p31;
	xor.b32  	%r567, %r562, %r30;
	shr.s32 	%r568, %r562, 31;
	xor.b32  	%r569, %r568, %r562;
	xor.b32  	%r570, %r568, %r563;
	cvt.u64.u32 	%rd310, %r569;
	shl.b64 	%rd311, %rd310, 32;
	cvt.u64.u32 	%rd312, %r570;
	or.b64  	%rd313, %rd311, %rd312;
	cvt.rn.f64.s64 	%fd5, %rd313;
	mul.f64 	%fd6, %fd5, 0d3BF921FB54442D19;
	cvt.rn.f32.f64 	%f214, %fd6;
	neg.f32 	%f215, %f214;
	setp.lt.s32 	%p32, %r567, 0;
	selp.f32 	%f961, %f215, %f214, %p32;
$L__BB0_29:
	setp.ltu.f32 	%p33, %f19, 0f47CE4780;
	add.s32 	%r572, %r1460, 1;
	mul.rn.f32 	%f217, %f961, %f961;
	and.b32  	%r573, %r1460, 1;
	setp.eq.b32 	%p34, %r573, 1;
	selp.f32 	%f218, %f961, 0f3F800000, %p34;
	fma.rn.f32 	%f219, %f217, %f218, 0f00000000;
	fma.rn.f32 	%f220, %f217, 0f37CBAC00, 0fBAB607ED;
	selp.f32 	%f221, 0fB94D4153, %f220, %p34;
	selp.f32 	%f222, 0f3C0885E4, 0f3D2AAABB, %p34;
	fma.rn.f32 	%f223, %f221, %f217, %f222;
	selp.f32 	%f224, 0fBE2AAAA8, 0fBEFFFFFF, %p34;
	fma.rn.f32 	%f225, %f223, %f217, %f224;
	fma.rn.f32 	%f226, %f225, %f219, %f218;
	and.b32  	%r574, %r572, 2;
	setp.eq.s32 	%p35, %r574, 0;
	mov.f32 	%f227, 0f00000000;
	sub.f32 	%f228, %f227, %f226;
	selp.f32 	%f229, %f226, %f228, %p35;
	fma.rn.f32 	%f230, %f6, %f229, %f2;
	mov.f32 	%f231, 0f3F000000;
	copysign.f32 	%f232, %f230, %f231;
	add.rz.f32 	%f233, %f230, %f232;
	cvt.rzi.f32.f32 	%f23, %f233;
	mov.u32 	%r1464, %r29;
	mov.f32 	%f962, %f18;
	@%p33 bra 	$L__BB0_37;
	setp.neu.f32 	%p36, %f19, 0f7F800000;
	@%p36 bra 	$L__BB0_32;
	mov.f32 	%f236, 0f00000000;
	mul.rn.f32 	%f962, %f16, %f236;
	mov.b32 	%r1464, 0;
	bra.uni 	$L__BB0_37;
$L__BB0_32:
	mov.b32 	%r43, %f16;
	shl.b32 	%r576, %r43, 8;
	or.b32  	%r44, %r576, -2147483648;
	mov.b64 	%rd634, 0;
	mov.b32 	%r1461, 0;
	mov.u64 	%rd632, __cudart_i2opi_f;
	mov.u64 	%rd633, %rd1;
$L__BB0_33:
	.pragma "nounroll";
	ld.global.nc.u32 	%r577, [%rd632];
	mad.wide.u32 	%rd316, %r577, %r44, %rd634;
	shr.u64 	%rd634, %rd316, 32;
	st.local.u32 	[%rd633], %rd316;
	add.s32 	%r1461, %r1461, 1;
	add.s64 	%rd633, %rd633, 4;
	add.s64 	%rd632, %rd632, 4;
	setp.ne.s32 	%p37, %r1461, 6;
	@%p37 bra 	$L__BB0_33;
	shr.u32 	%r578, %r43, 23;
	st.local.u32 	[%rd1+24], %rd634;
	and.b32  	%r47, %r578, 31;
	and.b32  	%r579, %r578, 224;
	add.s32 	%r580, %r579, -128;
	shr.u32 	%r581, %r580, 5;
	mul.wide.u32 	%rd317, %r581, 4;
	sub.s64 	%rd31, %rd1, %rd317;
	ld.local.u32 	%r1462, [%rd31+24];
	ld.local.u32 	%r1463, [%rd31+20];
	setp.eq.s32 	%p38, %r47, 0;
	@%p38 bra 	$L__BB0_36;
	shf.l.wrap.b32 	%r1462, %r1463, %r1462, %r47;
	ld.local.u32 	%r582, [%rd31+16];
	shf.l.wrap.b32 	%r1463, %r582, %r1463, %r47;
$L__BB0_36:
	shr.u32 	%r583, %r1462, 30;
	shf.l.wrap.b32 	%r584, %r1463, %r1462, 2;
	shl.b32 	%r585, %r1463, 2;
	shr.u32 	%r586, %r584, 31;
	add.s32 	%r587, %r586, %r583;
	neg.s32 	%r588, %r587;
	setp.lt.s32 	%p39, %r43, 0;
	selp.b32 	%r1464, %r588, %r587, %p39;
	xor.b32  	%r589, %r584, %r43;
	shr.s32 	%r590, %r584, 31;
	xor.b32  	%r591, %r590, %r584;
	xor.b32  	%r592, %r590, %r585;
	cvt.u64.u32 	%rd318, %r591;
	shl.b64 	%rd319, %rd318, 32;
	cvt.u64.u32 	%rd320, %r592;
	or.b64  	%rd321, %rd319, %rd320;
	cvt.rn.f64.s64 	%fd7, %rd321;
	mul.f64 	%fd8, %fd7, 0d3BF921FB54442D19;
	cvt.rn.f32.f64 	%f234, %fd8;
	neg.f32 	%f235, %f234;
	setp.lt.s32 	%p40, %r589, 0;
	selp.f32 	%f962, %f235, %f234, %p40;
$L__BB0_37:
	ld.param.u64 	%rd614, [_Z6kernelP6float4S0_Piiiiii_param_2];
	mul.rn.f32 	%f237, %f962, %f962;
	and.b32  	%r594, %r1464, 1;
	setp.eq.b32 	%p41, %r594, 1;
	selp.f32 	%f238, 0f3F800000, %f962, %p41;
	fma.rn.f32 	%f239, %f237, %f238, 0f00000000;
	fma.rn.f32 	%f240, %f237, 0f37CBAC00, 0fBAB607ED;
	selp.f32 	%f241, %f240, 0fB94D4153, %p41;
	selp.f32 	%f242, 0f3D2AAABB, 0f3C0885E4, %p41;
	fma.rn.f32 	%f243, %f241, %f237, %f242;
	selp.f32 	%f244, 0fBEFFFFFF, 0fBE2AAAA8, %p41;
	fma.rn.f32 	%f245, %f243, %f237, %f244;
	fma.rn.f32 	%f246, %f245, %f239, %f238;
	and.b32  	%r595, %r1464, 2;
	setp.eq.s32 	%p42, %r595, 0;
	mov.f32 	%f247, 0f00000000;
	sub.f32 	%f248, %f247, %f246;
	selp.f32 	%f249, %f246, %f248, %p42;
	fma.rn.f32 	%f250, %f6, %f249, %f7;
	mov.f32 	%f251, 0f3F000000;
	copysign.f32 	%f252, %f250, %f251;
	add.rz.f32 	%f253, %f250, %f252;
	cvt.rzi.f32.f32 	%f254, %f253;
	add.f32 	%f255, %f254, 0fBF800000;
	mul.f32 	%f256, %f255, %f17;
	cvt.rzi.s32.f32 	%r596, %f256;
	cvt.rzi.s32.f32 	%r597, %f23;
	add.s32 	%r598, %r596, %r597;
	cvta.to.global.u64 	%rd322, %rd614;
	mul.wide.s32 	%rd323, %r598, 4;
	add.s64 	%rd32, %rd322, %rd323;
	ld.global.u32 	%r599, [%rd32];
	setp.ne.s32 	%p43, %r599, 0;
	copysign.f32 	%f257, %f7, %f251;
	add.rz.f32 	%f258, %f7, %f257;
	cvt.rzi.f32.f32 	%f259, %f258;
	add.f32 	%f260, %f259, 0fBF800000;
	mul.f32 	%f261, %f260, %f17;
	cvt.rzi.s32.f32 	%r600, %f261;
	max.s32 	%r601, %r600, 0;
	copysign.f32 	%f262, %f2, %f251;
	add.rz.f32 	%f263, %f2, %f262;
	cvt.rzi.f32.f32 	%f264, %f263;
	cvt.rzi.s32.f32 	%r602, %f264;
	add.s32 	%r603, %r601, %r602;
	mul.wide.s32 	%rd324, %r603, 4;
	add.s64 	%rd33, %rd322, %rd324;
	and.pred  	%p45, %p26, %p43;
	@%p45 bra 	$L__BB0_55;
	setp.ltu.f32 	%p309, %f19, 0f47CE4780;
	mov.u32 	%r1468, %r29;
	mov.f32 	%f963, %f18;
	@%p309 bra 	$L__BB0_46;
	setp.neu.f32 	%p310, %f19, 0f7F800000;
	@%p310 bra 	$L__BB0_41;
	mov.f32 	%f919, 0f00000000;
	mul.rn.f32 	%f963, %f16, %f919;
	mov.b32 	%r1468, 0;
	bra.uni 	$L__BB0_46;
$L__BB0_41:
	mov.b32 	%r56, %f16;
	shl.b32 	%r1397, %r56, 8;
	or.b32  	%r57, %r1397, -2147483648;
	mov.b64 	%rd637, 0;
	mov.b32 	%r1465, 0;
	mov.u64 	%rd635, __cudart_i2opi_f;
	mov.u64 	%rd636, %rd1;
$L__BB0_42:
	.pragma "nounroll";
	ld.global.nc.u32 	%r1398, [%rd635];
	mad.wide.u32 	%rd600, %r1398, %r57, %rd637;
	shr.u64 	%rd637, %rd600, 32;
	st.local.u32 	[%rd636], %rd600;
	add.s32 	%r1465, %r1465, 1;
	add.s64 	%rd636, %rd636, 4;
	add.s64 	%rd635, %rd635, 4;
	setp.ne.s32 	%p311, %r1465, 6;
	@%p311 bra 	$L__BB0_42;
	shr.u32 	%r1399, %r56, 23;
	st.local.u32 	[%rd1+24], %rd637;
	and.b32  	%r60, %r1399, 31;
	and.b32  	%r1400, %r1399, 224;
	add.s32 	%r1401, %r1400, -128;
	shr.u32 	%r1402, %r1401, 5;
	mul.wide.u32 	%rd601, %r1402, 4;
	sub.s64 	%rd40, %rd1, %rd601;
	ld.local.u32 	%r1466, [%rd40+24];
	ld.local.u32 	%r1467, [%rd40+20];
	setp.eq.s32 	%p312, %r60, 0;
	@%p312 bra 	$L__BB0_45;
	shf.l.wrap.b32 	%r1466, %r1467, %r1466, %r60;
	ld.local.u32 	%r1403, [%rd40+16];
	shf.l.wrap.b32 	%r1467, %r1403, %r1467, %r60;
$L__BB0_45:
	shr.u32 	%r1404, %r1466, 30;
	shf.l.wrap.b32 	%r1405, %r1467, %r1466, 2;
	shl.b32 	%r1406, %r1467, 2;
	shr.u32 	%r1407, %r1405, 31;
	add.s32 	%r1408, %r1407, %r1404;
	neg.s32 	%r1409, %r1408;
	setp.lt.s32 	%p313, %r56, 0;
	selp.b32 	%r1468, %r1409, %r1408, %p313;
	xor.b32  	%r1410, %r1405, %r56;
	shr.s32 	%r1411, %r1405, 31;
	xor.b32  	%r1412, %r1411, %r1405;
	xor.b32  	%r1413, %r1411, %r1406;
	cvt.u64.u32 	%rd602, %r1412;
	shl.b64 	%rd603, %rd602, 32;
	cvt.u64.u32 	%rd604, %r1413;
	or.b64  	%rd605, %rd603, %rd604;
	cvt.rn.f64.s64 	%fd73, %rd605;
	mul.f64 	%fd74, %fd73, 0d3BF921FB54442D19;
	cvt.rn.f32.f64 	%f917, %fd74;
	neg.f32 	%f918, %f917;
	setp.lt.s32 	%p314, %r1410, 0;
	selp.f32 	%f963, %f918, %f917, %p314;
$L__BB0_46:
	setp.ltu.f32 	%p315, %f19, 0f47CE4780;
	add.s32 	%r1415, %r1468, 1;
	mul.rn.f32 	%f920, %f963, %f963;
	and.b32  	%r1416, %r1468, 1;
	setp.eq.b32 	%p316, %r1416, 1;
	selp.f32 	%f921, %f963, 0f3F800000, %p316;
	fma.rn.f32 	%f922, %f920, %f921, 0f00000000;
	fma.rn.f32 	%f923, %f920, 0f37CBAC00, 0fBAB607ED;
	selp.f32 	%f924, 0fB94D4153, %f923, %p316;
	selp.f32 	%f925, 0f3C0885E4, 0f3D2AAABB, %p316;
	fma.rn.f32 	%f926, %f924, %f920, %f925;
	selp.f32 	%f927, 0fBE2AAAA8, 0fBEFFFFFF, %p316;
	fma.rn.f32 	%f928, %f926, %f920, %f927;
	fma.rn.f32 	%f929, %f928, %f922, %f921;
	and.b32  	%r1417, %r1415, 2;
	setp.eq.s32 	%p317, %r1417, 0;
	mov.f32 	%f930, 0f00000000;
	sub.f32 	%f931, %f930, %f929;
	selp.f32 	%f932, %f929, %f931, %p317;
	fma.rn.f32 	%f933, %f6, %f932, %f2;
	st.global.f32 	[%rd3], %f933;
	@%p315 bra 	$L__BB0_54;
	setp.neu.f32 	%p318, %f19, 0f7F800000;
	@%p318 bra 	$L__BB0_49;
	mov.f32 	%f936, 0f00000000;
	mul.rn.f32 	%f18, %f16, %f936;
	mov.b32 	%r29, 0;
	bra.uni 	$L__BB0_54;
$L__BB0_49:
	mov.b32 	%r69, %f16;
	shl.b32 	%r1419, %r69, 8;
	or.b32  	%r70, %r1419, -2147483648;
	mov.b64 	%rd640, 0;
	mov.b32 	%r1469, 0;
	mov.u64 	%rd638, __cudart_i2opi_f;
	mov.u64 	%rd639, %rd1;
$L__BB0_50:
	.pragma "nounroll";
	ld.global.nc.u32 	%r1420, [%rd638];
	mad.wide.u32 	%rd608, %r1420, %r70, %rd640;
	shr.u64 	%rd640, %rd608, 32;
	st.local.u32 	[%rd639], %rd608;
	add.s32 	%r1469, %r1469, 1;
	add.s64 	%rd639, %rd639, 4;
	add.s64 	%rd638, %rd638, 4;
	setp.ne.s32 	%p319, %r1469, 6;
	@%p319 bra 	$L__BB0_50;
	shr.u32 	%r1421, %r69, 23;
	st.local.u32 	[%rd1+24], %rd640;
	and.b32  	%r73, %r1421, 31;
	and.b32  	%r1422, %r1421, 224;
	add.s32 	%r1423, %r1422, -128;
	shr.u32 	%r1424, %r1423, 5;
	mul.wide.u32 	%rd609, %r1424, 4;
	sub.s64 	%rd47, %rd1, %rd609;
	ld.local.u32 	%r1470, [%rd47+24];
	ld.local.u32 	%r1471, [%rd47+20];
	setp.eq.s32 	%p320, %r73, 0;
	@%p320 bra 	$L__BB0_53;
	shf.l.wrap.b32 	%r1470, %r1471, %r1470, %r73;
	ld.local.u32 	%r1425, [%rd47+16];
	shf.l.wrap.b32 	%r1471, %r1425, %r1471, %r73;
$L__BB0_53:
	shr.u32 	%r1426, %r1470, 30;
	shf.l.wrap.b32 	%r1427, %r1471, %r1470, 2;
	shl.b32 	%r1428, %r1471, 2;
	shr.u32 	%r1429, %r1427, 31;
	add.s32 	%r1430, %r1429, %r1426;
	neg.s32 	%r1431, %r1430;
	setp.lt.s32 	%p321, %r69, 0;
	selp.b32 	%r29, %r1431, %r1430, %p321;
	xor.b32  	%r1432, %r1427, %r69;
	shr.s32 	%r1433, %r1427, 31;
	xor.b32  	%r1434, %r1433, %r1427;
	xor.b32  	%r1435, %r1433, %r1428;
	cvt.u64.u32 	%rd610, %r1434;
	shl.b64 	%rd611, %rd610, 32;
	cvt.u64.u32 	%rd612, %r1435;
	or.b64  	%rd613, %rd611, %rd612;
	cvt.rn.f64.s64 	%fd75, %rd613;
	mul.f64 	%fd76, %fd75, 0d3BF921FB54442D19;
	cvt.rn.f32.f64 	%f934, %fd76;
	neg.f32 	%f935, %f934;
	setp.lt.s32 	%p322, %r1432, 0;
	selp.f32 	%f18, %f935, %f934, %p322;
$L__BB0_54:
	mul.rn.f32 	%f937, %f18, %f18;
	and.b32  	%r1437, %r29, 1;
	setp.eq.b32 	%p323, %r1437, 1;
	selp.f32 	%f938, 0f3F800000, %f18, %p323;
	fma.rn.f32 	%f939, %f937, %f938, 0f00000000;
	fma.rn.f32 	%f940, %f937, 0f37CBAC00, 0fBAB607ED;
	selp.f32 	%f941, %f940, 0fB94D4153, %p323;
	selp.f32 	%f942, 0f3D2AAABB, 0f3C0885E4, %p323;
	fma.rn.f32 	%f943, %f941, %f937, %f942;
	selp.f32 	%f944, 0fBEFFFFFF, 0fBE2AAAA8, %p323;
	fma.rn.f32 	%f945, %f943, %f937, %f944;
	fma.rn.f32 	%f946, %f945, %f939, %f938;
	and.b32  	%r1438, %r29, 2;
	setp.eq.s32 	%p324, %r1438, 0;
	mov.f32 	%f947, 0f00000000;
	sub.f32 	%f948, %f947, %f946;
	selp.f32 	%f949, %f946, %f948, %p324;
	fma.rn.f32 	%f950, %f6, %f949, %f7;
	st.global.f32 	[%rd3+4], %f950;
	ld.global.f32 	%f951, [%rd2+-4];
	cvt.rzi.s32.f32 	%r1439, %f951;
	st.global.u32 	[%rd32], %r1439;
	mov.b32 	%r1440, 0;
	st.global.u32 	[%rd33], %r1440;
	bra.uni 	$L__BB0_326;
$L__BB0_55:
	add.f32 	%f33, %f16, 0f3F490FDB;
	mul.f32 	%f265, %f33, 0f3F22F983;
	cvt.rni.s32.f32 	%r1488, %f265;
	cvt.rn.f32.s32 	%f266, %r1488;
	fma.rn.f32 	%f267, %f266, 0fBFC90FDA, %f33;
	fma.rn.f32 	%f268, %f266, 0fB3A22168, %f267;
	fma.rn.f32 	%f968, %f266, 0fA7C234C5, %f268;
	abs.f32 	%f35, %f33;
	setp.ltu.f32 	%p46, %f35, 0f47CE4780;
	mov.u32 	%r1476, %r1488;
	mov.f32 	%f965, %f968;
	@%p46 bra 	$L__BB0_63;
	setp.neu.f32 	%p47, %f35, 0f7F800000;
	@%p47 bra 	$L__BB0_58;
	mov.f32 	%f271, 0f00000000;
	mul.rn.f32 	%f965, %f33, %f271;
	mov.b32 	%r1476, 0;
	bra.uni 	$L__BB0_63;
$L__BB0_58:
	mov.b64 	%rd643, 0;
	mov.b32 	%r1473, 0;
	mov.u64 	%rd641, __cudart_i2opi_f;
	mov.b32 	%r606, %f33;
	shl.b32 	%r607, %r606, 8;
	or.b32  	%r608, %r607, -2147483648;
	mov.u64 	%rd642, %rd1;
$L__BB0_59:
	.pragma "nounroll";
	ld.global.nc.u32 	%r605, [%rd641];
	mad.wide.u32 	%rd327, %r605, %r608, %rd643;
	shr.u64 	%rd643, %rd327, 32;
	st.local.u32 	[%rd642], %rd327;
	add.s32 	%r1473, %r1473, 1;
	add.s64 	%rd642, %rd642, 4;
	add.s64 	%rd641, %rd641, 4;
	setp.ne.s32 	%p48, %r1473, 6;
	@%p48 bra 	$L__BB0_59;
	shr.u32 	%r610, %r606, 23;
	st.local.u32 	[%rd1+24], %rd643;
	and.b32  	%r85, %r610, 31;
	and.b32  	%r611, %r610, 224;
	add.s32 	%r612, %r611, -128;
	shr.u32 	%r613, %r612, 5;
	mul.wide.u32 	%rd328, %r613, 4;
	sub.s64 	%rd54, %rd1, %rd328;
	ld.local.u32 	%r1474, [%rd54+24];
	ld.local.u32 	%r1475, [%rd54+20];
	setp.eq.s32 	%p49, %r85, 0;
	@%p49 bra 	$L__BB0_62;
	shf.l.wrap.b32 	%r1474, %r1475, %r1474, %r85;
	ld.local.u32 	%r614, [%rd54+16];
	shf.l.wrap.b32 	%r1475, %r614, %r1475, %r85;
$L__BB0_62:
	shr.u32 	%r615, %r1474, 30;
	shf.l.wrap.b32 	%r616, %r1475, %r1474, 2;
	shl.b32 	%r617, %r1475, 2;
	shr.u32 	%r618, %r616, 31;
	add.s32 	%r619, %r618, %r615;
	neg.s32 	%r620, %r619;
	setp.lt.s32 	%p50, %r606, 0;
	selp.b32 	%r1476, %r620, %r619, %p50;
	xor.b32  	%r622, %r616, %r606;
	shr.s32 	%r623, %r616, 31;
	xor.b32  	%r624, %r623, %r616;
	xor.b32  	%r625, %r623, %r617;
	cvt.u64.u32 	%rd329, %r624;
	shl.b64 	%rd330, %rd329, 32;
	cvt.u64.u32 	%rd331, %r625;
	or.b64  	%rd332, %rd330, %rd331;
	cvt.rn.f64.s64 	%fd9, %rd332;
	mul.f64 	%fd10, %fd9, 0d3BF921FB54442D19;
	cvt.rn.f32.f64 	%f269, %fd10;
	neg.f32 	%f270, %f269;
	setp.lt.s32 	%p51, %r622, 0;
	selp.f32 	%f965, %f270, %f269, %p51;
$L__BB0_63:
	setp.ltu.f32 	%p52, %f35, 0f47CE4780;
	add.s32 	%r627, %r1476, 1;
	mul.rn.f32 	%f272, %f965, %f965;
	and.b32  	%r628, %r1476, 1;
	setp.eq.b32 	%p53, %r628, 1;
	selp.f32 	%f273, %f965, 0f3F800000, %p53;
	fma.rn.f32 	%f274, %f272, %f273, 0f00000000;
	fma.rn.f32 	%f275, %f272, 0f37CBAC00, 0fBAB607ED;
	selp.f32 	%f276, 0fB94D4153, %f275, %p53;
	selp.f32 	%f277, 0f3C0885E4, 0f3D2AAABB, %p53;
	fma.rn.f32 	%f278, %f276, %f272, %f277;
	selp.f32 	%f279, 0fBE2AAAA8, 0fBEFFFFFF, %p53;
	fma.rn.f32 	%f280, %f278, %f272, %f279;
	fma.rn.f32 	%f281, %f280, %f274, %f273;
	and.b32  	%r629, %r627, 2;
	setp.eq.s32 	%p54, %r629, 0;
	mov.f32 	%f282, 0f00000000;
	sub.f32 	%f283, %f282, %f281;
	selp.f32 	%f284, %f281, %f283, %p54;
	fma.rn.f32 	%f285, %f6, %f284, %f2;
	mov.f32 	%f286, 0f3F000000;
	copysign.f32 	%f287, %f285, %f286;
	add.rz.f32 	%f288, %f285, %f287;
	cvt.rzi.f32.f32 	%f39, %f288;
	mov.u32 	%r1480, %r1488;
	mov.f32 	%f966, %f968;
	@%p52 bra 	$L__BB0_71;
	setp.neu.f32 	%p55, %f35, 0f7F800000;
	@%p55 bra 	$L__BB0_66;
	mov.f32 	%f291, 0f00000000;
	mul.rn.f32 	%f966, %f33, %f291;
	mov.b32 	%r1480, 0;
	bra.uni 	$L__BB0_71;
$L__BB0_66:
	mov.b64 	%rd646, 0;
	mov.b32 	%r1477, 0;
	mov.u64 	%rd644, __cudart_i2opi_f;
	mov.b32 	%r632, %f33;
	shl.b32 	%r633, %r632, 8;
	or.b32  	%r634, %r633, -2147483648;
	mov.u64 	%rd645, %rd1;
$L__BB0_67:
	.pragma "nounroll";
	ld.global.nc.u32 	%r631, [%rd644];
	mad.wide.u32 	%rd335, %r631, %r634, %rd646;
	shr.u64 	%rd646, %rd335, 32;
	st.local.u32 	[%rd645], %rd335;
	add.s32 	%r1477, %r1477, 1;
	add.s64 	%rd645, %rd645, 4;
	add.s64 	%rd644, %rd644, 4;
	setp.ne.s32 	%p56, %r1477, 6;
	@%p56 bra 	$L__BB0_67;
	mov.b32 	%r635, %f33;
	shr.u32 	%r636, %r635, 23;
	st.local.u32 	[%rd1+24], %rd646;
	and.b32  	%r96, %r636, 31;
	and.b32  	%r637, %r636, 224;
	add.s32 	%r638, %r637, -128;
	shr.u32 	%r639, %r638, 5;
	mul.wide.u32 	%rd336, %r639, 4;
	sub.s64 	%rd61, %rd1, %rd336;
	ld.local.u32 	%r1478, [%rd61+24];
	ld.local.u32 	%r1479, [%rd61+20];
	setp.eq.s32 	%p57, %r96, 0;
	@%p57 bra 	$L__BB0_70;
	shf.l.wrap.b32 	%r1478, %r1479, %r1478, %r96;
	ld.local.u32 	%r640, [%rd61+16];
	shf.l.wrap.b32 	%r1479, %r640, %r1479, %r96;
$L__BB0_70:
	shr.u32 	%r641, %r1478, 30;
	shf.l.wrap.b32 	%r642, %r1479, %r1478, 2;
	shl.b32 	%r643, %r1479, 2;
	shr.u32 	%r644, %r642, 31;
	add.s32 	%r645, %r644, %r641;
	neg.s32 	%r646, %r645;
	setp.lt.s32 	%p58, %r635, 0;
	selp.b32 	%r1480, %r646, %r645, %p58;
	xor.b32  	%r648, %r642, %r635;
	shr.s32 	%r649, %r642, 31;
	xor.b32  	%r650, %r649, %r642;
	xor.b32  	%r651, %r649, %r643;
	cvt.u64.u32 	%rd337, %r650;
	shl.b64 	%rd338, %rd337, 32;
	cvt.u64.u32 	%rd339, %r651;
	or.b64  	%rd340, %rd338, %rd339;
	cvt.rn.f64.s64 	%fd11, %rd340;
	mul.f64 	%fd12, %fd11, 0d3BF921FB54442D19;
	cvt.rn.f32.f64 	%f289, %fd12;
	neg.f32 	%f290, %f289;
	setp.lt.s32 	%p59, %r648, 0;
	selp.f32 	%f966, %f290, %f289, %p59;
$L__BB0_71:
	ld.param.u64 	%rd615, [_Z6kernelP6float4S0_Piiiiii_param_2];
	mul.rn.f32 	%f292, %f966, %f966;
	and.b32  	%r653, %r1480, 1;
	setp.eq.b32 	%p60, %r653, 1;
	selp.f32 	%f293, 0f3F800000, %f966, %p60;
	fma.rn.f32 	%f294, %f292, %f293, 0f00000000;
	fma.rn.f32 	%f295, %f292, 0f37CBAC00, 0fBAB607ED;
	selp.f32 	%f296, %f295, 0fB94D4153, %p60;
	selp.f32 	%f297, 0f3D2AAABB, 0f3C0885E4, %p60;
	fma.rn.f32 	%f298, %f296, %f292, %f297;
	selp.f32 	%f299, 0fBEFFFFFF, 0fBE2AAAA8, %p60;
	fma.rn.f32 	%f300, %f298, %f292, %f299;
	fma.rn.f32 	%f301, %f300, %f294, %f293;
	and.b32  	%r654, %r1480, 2;
	setp.eq.s32 	%p61, %r654, 0;
	mov.f32 	%f302, 0f00000000;
	sub.f32 	%f303, %f302, %f301;
	selp.f32 	%f304, %f301, %f303, %p61;
	fma.rn.f32 	%f305, %f6, %f304, %f7;
	mov.f32 	%f306, 0f3F000000;
	copysign.f32 	%f307, %f305, %f306;
	add.rz.f32 	%f308, %f305, %f307;
	cvt.rzi.f32.f32 	%f309, %f308;
	add.f32 	%f310, %f309, 0fBF800000;
	mul.f32 	%f311, %f310, %f17;
	cvt.rzi.s32.f32 	%r655, %f311;
	cvt.rzi.s32.f32 	%r656, %f39;
	add.s32 	%r657, %r655, %r656;
	cvta.to.global.u64 	%rd341, %rd615;
	mul.wide.s32 	%rd342, %r657, 4;
	add.s64 	%rd62, %rd341, %rd342;
	ld.global.u32 	%r658, [%rd62];
	setp.ne.s32 	%p62, %r658, 0;
	@%p62 bra 	$L__BB0_89;
	setp.ltu.f32 	%p293, %f35, 0f47CE4780;
	mov.u32 	%r1484, %r1488;
	mov.f32 	%f967, %f968;
	@%p293 bra 	$L__BB0_80;
	setp.neu.f32 	%p294, %f35, 0f7F800000;
	@%p294 bra 	$L__BB0_75;
	mov.f32 	%f884, 0f00000000;
	mul.rn.f32 	%f967, %f33, %f884;
	mov.b32 	%r1484, 0;
	bra.uni 	$L__BB0_80;
$L__BB0_75:
	mov.b32 	%r105, %f33;
	shl.b32 	%r1352, %r105, 8;
	or.b32  	%r106, %r1352, -2147483648;
	mov.b64 	%rd649, 0;
	mov.b32 	%r1481, 0;
	mov.u64 	%rd647, __cudart_i2opi_f;
	mov.u64 	%rd648, %rd1;
$L__BB0_76:
	.pragma "nounroll";
	ld.global.nc.u32 	%r1353, [%rd647];
	mad.wide.u32 	%rd584, %r1353, %r106, %rd649;
	shr.u64 	%rd649, %rd584, 32;
	st.local.u32 	[%rd648], %rd584;
	add.s32 	%r1481, %r1481, 1;
	add.s64 	%rd648, %rd648, 4;
	add.s64 	%rd647, %rd647, 4;
	setp.ne.s32 	%p295, %r1481, 6;
	@%p295 bra 	$L__BB0_76;
	shr.u32 	%r1354, %r105, 23;
	st.local.u32 	[%rd1+24], %rd649;
	and.b32  	%r109, %r1354, 31;
	and.b32  	%r1355, %r1354, 224;
	add.s32 	%r1356, %r1355, -128;
	shr.u32 	%r1357, %r1356, 5;
	mul.wide.u32 	%rd585, %r1357, 4;
	sub.s64 	%rd69, %rd1, %rd585;
	ld.local.u32 	%r1482, [%rd69+24];
	ld.local.u32 	%r1483, [%rd69+20];
	setp.eq.s32 	%p296, %r109, 0;
	@%p296 bra 	$L__BB0_79;
	shf.l.wrap.b32 	%r1482, %r1483, %r1482, %r109;
	ld.local.u32 	%r1358, [%rd69+16];
	shf.l.wrap.b32 	%r1483, %r1358, %r1483, %r109;
$L__BB0_79:
	shr.u32 	%r1359, %r1482, 30;
	shf.l.wrap.b32 	%r1360, %r1483, %r1482, 2;
	shl.b32 	%r1361, %r1483, 2;
	shr.u32 	%r1362, %r1360, 31;
	add.s32 	%r1363, %r1362, %r1359;
	neg.s32 	%r1364, %r1363;
	setp.lt.s32 	%p297, %r105, 0;
	selp.b32 	%r1484, %r1364, %r1363, %p297;
	xor.b32  	%r1365, %r1360, %r105;
	shr.s32 	%r1366, %r1360, 31;
	xor.b32  	%r1367, %r1366, %r1360;
	xor.b32  	%r1368, %r1366, %r1361;
	cvt.u64.u32 	%rd586, %r1367;
	shl.b64 	%rd587, %rd586, 32;
	cvt.u64.u32 	%rd588, %r1368;
	or.b64  	%rd589, %rd587, %rd588;
	cvt.rn.f64.s64 	%fd69, %rd589;
	mul.f64 	%fd70, %fd69, 0d3BF921FB54442D19;
	cvt.rn.f32.f64 	%f882, %fd70;
	neg.f32 	%f883, %f882;
	setp.lt.s32 	%p298, %r1365, 0;
	selp.f32 	%f967, %f883, %f882, %p298;
$L__BB0_80:
	setp.ltu.f32 	%p299, %f35, 0f47CE4780;
	add.s32 	%r1370, %r1484, 1;
	mul.rn.f32 	%f885, %f967, %f967;
	and.b32  	%r1371, %r1484, 1;
	setp.eq.b32 	%p300, %r1371, 1;
	selp.f32 	%f886, %f967, 0f3F800000, %p300;
	fma.rn.f32 	%f887, %f885, %f886, 0f00000000;
	fma.rn.f32 	%f888, %f885, 0f37CBAC00, 0fBAB607ED;
	selp.f32 	%f889, 0fB94D4153, %f888, %p300;
	selp.f32 	%f890, 0f3C0885E4, 0f3D2AAABB, %p300;
	fma.rn.f32 	%f891, %f889, %f885, %f890;
	selp.f32 	%f892, 0fBE2AAAA8, 0fBEFFFFFF, %p300;
	fma.rn.f32 	%f893, %f891, %f885, %f892;
	fma.rn.f32 	%f894, %f893, %f887, %f886;
	and.b32  	%r1372, %r1370, 2;
	setp.eq.s32 	%p301, %r1372, 0;
	mov.f32 	%f895, 0f00000000;
	sub.f32 	%f896, %f895, %f894;
	selp.f32 	%f897, %f894, %f896, %p301;
	fma.rn.f32 	%f898, %f6, %f897, %f2;
	st.global.f32 	[%rd3], %f898;
	@%p299 bra 	$L__BB0_88;
	setp.neu.f32 	%p302, %f35, 0f7F800000;
	@%p302 bra 	$L__BB0_83;
	mov.f32 	%f901, 0f00000000;
	mul.rn.f32 	%f968, %f33, %f901;
	mov.b32 	%r1488, 0;
	bra.uni 	$L__BB0_88;
$L__BB0_83:
	mov.b32 	%r118, %f33;
	shl.b32 	%r1374, %r118, 8;
	or.b32  	%r119, %r1374, -2147483648;
	mov.b64 	%rd652, 0;
	mov.b32 	%r1485, 0;
	mov.u64 	%rd650, __cudart_i2opi_f;
	mov.u64 	%rd651, %rd1;
$L__BB0_84:
	.pragma "nounroll";
	ld.global.nc.u32 	%r1375, [%rd650];
	mad.wide.u32 	%rd592, %r1375, %r119, %rd652;
	shr.u64 	%rd652, %rd592, 32;
	st.local.u32 	[%rd651], %rd592;
	add.s32 	%r1485, %r1485, 1;
	add.s64 	%rd651, %rd651, 4;
	add.s64 	%rd650, %rd650, 4;
	setp.ne.s32 	%p303, %r1485, 6;
	@%p303 bra 	$L__BB0_84;
	shr.u32 	%r1376, %r118, 23;
	st.local.u32 	[%rd1+24], %rd652;
	and.b32  	%r122, %r1376, 31;
	and.b32  	%r1377, %r1376, 224;
	add.s32 	%r1378, %r1377, -128;
	shr.u32 	%r1379, %r1378, 5;
	mul.wide.u32 	%rd593, %r1379, 4;
	sub.s64 	%rd76, %rd1, %rd593;
	ld.local.u32 	%r1486, [%rd76+24];
	ld.local.u32 	%r1487, [%rd76+20];
	setp.eq.s32 	%p304, %r122, 0;
	@%p304 bra 	$L__BB0_87;
	shf.l.wrap.b32 	%r1486, %r1487, %r1486, %r122;
	ld.local.u32 	%r1380, [%rd76+16];
	shf.l.wrap.b32 	%r1487, %r1380, %r1487, %r122;
$L__BB0_87:
	shr.u32 	%r1381, %r1486, 30;
	shf.l.wrap.b32 	%r1382, %r1487, %r1486, 2;
	shl.b32 	%r1383, %r1487, 2;
	shr.u32 	%r1384, %r1382, 31;
	add.s32 	%r1385, %r1384, %r1381;
	neg.s32 	%r1386, %r1385;
	setp.lt.s32 	%p305, %r118, 0;
	selp.b32 	%r1488, %r1386, %r1385, %p305;
	xor.b32  	%r1387, %r1382, %r118;
	shr.s32 	%r1388, %r1382, 31;
	xor.b32  	%r1389, %r1388, %r1382;
	xor.b32  	%r1390, %r1388, %r1383;
	cvt.u64.u32 	%rd594, %r1389;
	shl.b64 	%rd595, %rd594, 32;
	cvt.u64.u32 	%rd596, %r1390;
	or.b64  	%rd597, %rd595, %rd596;
	cvt.rn.f64.s64 	%fd71, %rd597;
	mul.f64 	%fd72, %fd71, 0d3BF921FB54442D19;
	cvt.rn.f32.f64 	%f899, %fd72;
	neg.f32 	%f900, %f899;
	setp.lt.s32 	%p306, %r1387, 0;
	selp.f32 	%f968, %f900, %f899, %p306;
$L__BB0_88:
	mul.rn.f32 	%f902, %f968, %f968;
	and.b32  	%r1392, %r1488, 1;
	setp.eq.b32 	%p307, %r1392, 1;
	selp.f32 	%f903, 0f3F800000, %f968, %p307;
	fma.rn.f32 	%f904, %f902, %f903, 0f00000000;
	fma.rn.f32 	%f905, %f902, 0f37CBAC00, 0fBAB607ED;
	selp.f32 	%f906, %f905, 0fB94D4153, %p307;
	selp.f32 	%f907, 0f3D2AAABB, 0f3C0885E4, %p307;
	fma.rn.f32 	%f908, %f906, %f902, %f907;
	selp.f32 	%f909, 0fBEFFFFFF, 0fBE2AAAA8, %p307;
	fma.rn.f32 	%f910, %f908, %f902, %f909;
	fma.rn.f32 	%f911, %f910, %f904, %f903;
	and.b32  	%r1393, %r1488, 2;
	setp.eq.s32 	%p308, %r1393, 0;
	mov.f32 	%f912, 0f00000000;
	sub.f32 	%f913, %f912, %f911;
	selp.f32 	%f914, %f911, %f913, %p308;
	fma.rn.f32 	%f915, %f6, %f914, %f7;
	st.global.f32 	[%rd3+4], %f915;
	ld.global.f32 	%f916, [%rd2+-4];
	cvt.rzi.s32.f32 	%r1394, %f916;
	st.global.u32 	[%rd62], %r1394;
	mov.b32 	%r1395, 0;
	st.global.u32 	[%rd33], %r1395;
	bra.uni 	$L__BB0_326;
$L__BB0_89:
	add.f32 	%f49, %f16, 0f3FC90FDB;
	mul.f32 	%f312, %f49, 0f3F22F983;
	cvt.rni.s32.f32 	%r1504, %f312;
	cvt.rn.f32.s32 	%f313, %r1504;
	fma.rn.f32 	%f314, %f313, 0fBFC90FDA, %f49;
	fma.rn.f32 	%f315, %f313, 0fB3A22168, %f314;
	fma.rn.f32 	%f972, %f313, 0fA7C234C5, %f315;
	abs.f32 	%f51, %f49;
	setp.ltu.f32 	%p63, %f51, 0f47CE4780;
	mov.u32 	%r1492, %r1504;
	mov.f32 	%f969, %f972;
	@%p63 bra 	$L__BB0_97;
	setp.neu.f32 	%p64, %f51, 0f7F800000;
	@%p64 bra 	$L__BB0_92;
	mov.f32 	%f318, 0f00000000;
	mul.rn.f32 	%f969, %f49, %f318;
	mov.b32 	%r1492, 0;
	bra.uni 	$L__BB0_97;
$L__BB0_92:
	mov.b64 	%rd655, 0;
	mov.b32 	%r1489, 0;
	mov.u64 	%rd653, __cudart_i2opi_f;
	mov.b32 	%r661, %f49;
	shl.b32 	%r662, %r661, 8;
	or.b32  	%r663, %r662, -2147483648;
	mov.u64 	%rd654, %rd1;
$L__BB0_93:
	.pragma "nounroll";
	ld.global.nc.u32 	%r660, [%rd653];
	mad.wide.u32 	%rd345, %r660, %r663, %rd655;
	shr.u64 	%rd655, %rd345, 32;
	st.local.u32 	[%rd654], %rd345;
	add.s32 	%r1489, %r1489, 1;
	add.s64 	%rd654, %rd654, 4;
	add.s64 	%rd653, %rd653, 4;
	setp.ne.s32 	%p65, %r1489, 6;
	@%p65 bra 	$L__BB0_93;
	shr.u32 	%r665, %r661, 23;
	st.local.u32 	[%rd1+24], %rd655;
	and.b32  	%r134, %r665, 31;
	and.b32  	%r666, %r665, 224;
	add.s32 	%r667, %r666, -128;
	shr.u32 	%r668, %r667, 5;
	mul.wide.u32 	%rd346, %r668, 4;
	sub.s64 	%rd83, %rd1, %rd346;
	ld.local.u32 	%r1490, [%rd83+24];
	ld.local.u32 	%r1491, [%rd83+20];
	setp.eq.s32 	%p66, %r134, 0;
	@%p66 bra 	$L__BB0_96;
	shf.l.wrap.b32 	%r1490, %r1491, %r1490, %r134;
	ld.local.u32 	%r669, [%rd83+16];
	shf.l.wrap.b32 	%r1491, %r669, %r1491, %r134;
$L__BB0_96:
	shr.u32 	%r670, %r1490, 30;
	shf.l.wrap.b32 	%r671, %r1491, %r1490, 2;
	shl.b32 	%r672, %r1491, 2;
	shr.u32 	%r673, %r671, 31;
	add.s32 	%r674, %r673, %r670;
	neg.s32 	%r675, %r674;
	setp.lt.s32 	%p67, %r661, 0;
	selp.b32 	%r1492, %r675, %r674, %p67;
	xor.b32  	%r677, %r671, %r661;
	shr.s32 	%r678, %r671, 31;
	xor.b32  	%r679, %r678, %r671;
	xor.b32  	%r680, %r678, %r672;
	cvt.u64.u32 	%rd347, %r679;
	shl.b64 	%rd348, %rd347, 32;
	cvt.u64.u32 	%rd349, %r680;
	or.b64  	%rd350, %rd348, %rd349;
	cvt.rn.f64.s64 	%fd13, %rd350;
	mul.f64 	%fd14, %fd13, 0d3BF921FB54442D19;
	cvt.rn.f32.f64 	%f316, %fd14;
	neg.f32 	%f317, %f316;
	setp.lt.s32 	%p68, %r677, 0;
	selp.f32 	%f969, %f317, %f316, %p68;
$L__BB0_97:
	setp.ltu.f32 	%p69, %f51, 0f47CE4780;
	add.s32 	%r682, %r1492, 1;
	mul.rn.f32 	%f319, %f969, %f969;
	and.b32  	%r683, %r1492, 1;
	setp.eq.b32 	%p70, %r683, 1;
	selp.f32 	%f320, %f969, 0f3F800000, %p70;
	fma.rn.f32 	%f321, %f319, %f320, 0f00000000;
	fma.rn.f32 	%f322, %f319, 0f37CBAC00, 0fBAB607ED;
	selp.f32 	%f323, 0fB94D4153, %f322, %p70;
	selp.f32 	%f324, 0f3C0885E4, 0f3D2AAABB, %p70;
	fma.rn.f32 	%f325, %f323, %f319, %f324;
	selp.f32 	%f326, 0fBE2AAAA8, 0fBEFFFFFF, %p70;
	fma.rn.f32 	%f327, %f325, %f319, %f326;
	fma.rn.f32 	%f328, %f327, %f321, %f320;
	and.b32  	%r684, %r682, 2;
	setp.eq.s32 	%p71, %r684, 0;
	mov.f32 	%f329, 0f00000000;
	sub.f32 	%f330, %f329, %f328;
	selp.f32 	%f331, %f328, %f330, %p71;
	fma.rn.f32 	%f332, %f6, %f331, %f2;
	mov.f32 	%f333, 0f3F000000;
	copysign.f32 	%f334, %f332, %f333;
	add.rz.f32 	%f335, %f332, %f334;
	cvt.rzi.f32.f32 	%f55, %f335;
	mov.u32 	%r1496, %r1504;
	mov.f32 	%f970, %f972;
	@%p69 bra 	$L__BB0_105;
	setp.neu.f32 	%p72, %f51, 0f7F800000;
	@%p72 bra 	$L__BB0_100;
	mov.f32 	%f338, 0f00000000;
	mul.rn.f32 	%f970, %f49, %f338;
	mov.b32 	%r1496, 0;
	bra.uni 	$L__BB0_105;
$L__BB0_100:
	mov.b64 	%rd658, 0;
	mov.b32 	%r1493, 0;
	mov.u64 	%rd656, __cudart_i2opi_f;
	mov.b32 	%r687, %f49;
	shl.b32 	%r688, %r687, 8;
	or.b32  	%r689, %r688, -2147483648;
	mov.u64 	%rd657, %rd1;
$L__BB0_101:
	.pragma "nounroll";
	ld.global.nc.u32 	%r686, [%rd656];
	mad.wide.u32 	%rd353, %r686, %r689, %rd658;
	shr.u64 	%rd658, %rd353, 32;
	st.local.u32 	[%rd657], %rd353;
	add.s32 	%r1493, %r1493, 1;
	add.s64 	%rd657, %rd657, 4;
	add.s64 	%rd656, %rd656, 4;
	setp.ne.s32 	%p73, %r1493, 6;
	@%p73 bra 	$L__BB0_101;
	mov.b32 	%r690, %f49;
	shr.u32 	%r691, %r690, 23;
	st.local.u32 	[%rd1+24], %rd658;
	and.b32  	%r145, %r691, 31;
	and.b32  	%r692, %r691, 224;
	add.s32 	%r693, %r692, -128;
	shr.u32 	%r694, %r693, 5;
	mul.wide.u32 	%rd354, %r694, 4;
	sub.s64 	%rd90, %rd1, %rd354;
	ld.local.u32 	%r1494, [%rd90+24];
	ld.local.u32 	%r1495, [%rd90+20];
	setp.eq.s32 	%p74, %r145, 0;
	@%p74 bra 	$L__BB0_104;
	shf.l.wrap.b32 	%r1494, %r1495, %r1494, %r145;
	ld.local.u32 	%r695, [%rd90+16];
	shf.l.wrap.b32 	%r1495, %r695, %r1495, %r145;
$L__BB0_104:
	shr.u32 	%r696, %r1494, 30;
	shf.l.wrap.b32 	%r697, %r1495, %r1494, 2;
	shl.b32 	%r698, %r1495, 2;
	shr.u32 	%r699, %r697, 31;
	add.s32 	%r700, %r699, %r696;
	neg.s32 	%r701, %r700;
	setp.lt.s32 	%p75, %r690, 0;
	selp.b32 	%r1496, %r701, %r700, %p75;
	xor.b32  	%r703, %r697, %r690;
	shr.s32 	%r704, %r697, 31;
	xor.b32  	%r705, %r704, %r697;
	xor.b32  	%r706, %r704, %r698;
	cvt.u64.u32 	%rd355, %r705;
	shl.b64 	%rd356, %rd355, 32;
	cvt.u64.u32 	%rd357, %r706;
	or.b64  	%rd358, %rd356, %rd357;
	cvt.rn.f64.s64 	%fd15, %rd358;
	mul.f64 	%fd16, %fd15, 0d3BF921FB54442D19;
	cvt.rn.f32.f64 	%f336, %fd16;
	neg.f32 	%f337, %f336;
	setp.lt.s32 	%p76, %r703, 0;
	selp.f32 	%f970, %f337, %f336, %p76;
$L__BB0_105:
	ld.param.u64 	%rd616, [_Z6kernelP6float4S0_Piiiiii_param_2];
	mul.rn.f32 	%f339, %f970, %f970;
	and.b32  	%r708, %r1496, 1;
	setp.eq.b32 	%p77, %r708, 1;
	selp.f32 	%f340, 0f3F800000, %f970, %p77;
	fma.rn.f32 	%f341, %f339, %f340, 0f00000000;
	fma.rn.f32 	%f342, %f339, 0f37CBAC00, 0fBAB607ED;
	selp.f32 	%f343, %f342, 0fB94D4153, %p77;
	selp.f32 	%f344, 0f3D2AAABB, 0f3C0885E4, %p77;
	fma.rn.f32 	%f345, %f343, %f339, %f344;
	selp.f32 	%f346, 0fBEFFFFFF, 0fBE2AAAA8, %p77;
	fma.rn.f32 	%f347, %f345, %f339, %f346;
	fma.rn.f32 	%f348, %f347, %f341, %f340;
	and.b32  	%r709, %r1496, 2;
	setp.eq.s32 	%p78, %r709, 0;
	mov.f32 	%f349, 0f00000000;
	sub.f32 	%f350, %f349, %f348;
	selp.f32 	%f351, %f348, %f350, %p78;
	fma.rn.f32 	%f352, %f6, %f351, %f7;
	mov.f32 	%f353, 0f3F000000;
	copysign.f32 	%f354, %f352, %f353;
	add.rz.f32 	%f355, %f352, %f354;
	cvt.rzi.f32.f32 	%f356, %f355;
	add.f32 	%f357, %f356, 0fBF800000;
	mul.f32 	%f358, %f357, %f17;
	cvt.rzi.s32.f32 	%r710, %f358;
	cvt.rzi.s32.f32 	%r711, %f55;
	add.s32 	%r712, %r710, %r711;
	cvta.to.global.u64 	%rd359, %rd616;
	mul.wide.s32 	%rd360, %r712, 4;
	add.s64 	%rd91, %rd359, %rd360;
	ld.global.u32 	%r713, [%rd91];
	setp.ne.s32 	%p79, %r713, 0;
	@%p79 bra 	$L__BB0_123;
	setp.ltu.f32 	%p277, %f51, 0f47CE4780;
	mov.u32 	%r1500, %r1504;
	mov.f32 	%f971, %f972;
	@%p277 bra 	$L__BB0_114;
	setp.neu.f32 	%p278, %f51, 0f7F800000;
	@%p278 bra 	$L__BB0_109;
	mov.f32 	%f849, 0f00000000;
	mul.rn.f32 	%f971, %f49, %f849;
	mov.b32 	%r1500, 0;
	bra.uni 	$L__BB0_114;
$L__BB0_109:
	mov.b32 	%r154, %f49;
	shl.b32 	%r1307, %r154, 8;
	or.b32  	%r155, %r1307, -2147483648;
	mov.b64 	%rd661, 0;
	mov.b32 	%r1497, 0;
	mov.u64 	%rd659, __cudart_i2opi_f;
	mov.u64 	%rd660, %rd1;
$L__BB0_110:
	.pragma "nounroll";
	ld.global.nc.u32 	%r1308, [%rd659];
	mad.wide.u32 	%rd568, %r1308, %r155, %rd661;
	shr.u64 	%rd661, %rd568, 32;
	st.local.u32 	[%rd660], %rd568;
	add.s32 	%r1497, %r1497, 1;
	add.s64 	%rd660, %rd660, 4;
	add.s64 	%rd659, %rd659, 4;
	setp.ne.s32 	%p279, %r1497, 6;
	@%p279 bra 	$L__BB0_110;
	shr.u32 	%r1309, %r154, 23;
	st.local.u32 	[%rd1+24], %rd661;
	and.b32  	%r158, %r1309, 31;
	and.b32  	%r1310, %r1309, 224;
	add.s32 	%r1311, %r1310, -128;
	shr.u32 	%r1312, %r1311, 5;
	mul.wide.u32 	%rd569, %r1312, 4;
	sub.s64 	%rd98, %rd1, %rd569;
	ld.local.u32 	%r1498, [%rd98+24];
	ld.local.u32 	%r1499, [%rd98+20];
	setp.eq.s32 	%p280, %r158, 0;
	@%p280 bra 	$L__BB0_113;
	shf.l.wrap.b32 	%r1498, %r1499, %r1498, %r158;
	ld.local.u32 	%r1313, [%rd98+16];
	shf.l.wrap.b32 	%r1499, %r1313, %r1499, %r158;
$L__BB0_113:
	shr.u32 	%r1314, %r1498, 30;
	shf.l.wrap.b32 	%r1315, %r1499, %r1498, 2;
	shl.b32 	%r1316, %r1499, 2;
	shr.u32 	%r1317, %r1315, 31;
	add.s32 	%r1318, %r1317, %r1314;
	neg.s32 	%r1319, %r1318;
	setp.lt.s32 	%p281, %r154, 0;
	selp.b32 	%r1500, %r1319, %r1318, %p281;
	xor.b32  	%r1320, %r1315, %r154;
	shr.s32 	%r1321, %r1315, 31;
	xor.b32  	%r1322, %r1321, %r1315;
	xor.b32  	%r1323, %r1321, %r1316;
	cvt.u64.u32 	%rd570, %r1322;
	shl.b64 	%rd571, %rd570, 32;
	cvt.u64.u32 	%rd572, %r1323;
	or.b64  	%rd573, %rd571, %rd572;
	cvt.rn.f64.s64 	%fd65, %rd573;
	mul.f64 	%fd66, %fd65, 0d3BF921FB54442D19;
	cvt.rn.f32.f64 	%f847, %fd66;
	neg.f32 	%f848, %f847;
	setp.lt.s32 	%p282, %r1320, 0;
	selp.f32 	%f971, %f848, %f847, %p282;
$L__BB0_114:
	setp.ltu.f32 	%p283, %f51, 0f47CE4780;
	add.s32 	%r1325, %r1500, 1;
	mul.rn.f32 	%f850, %f971, %f971;
	and.b32  	%r1326, %r1500, 1;
	setp.eq.b32 	%p284, %r1326, 1;
	selp.f32 	%f851, %f971, 0f3F800000, %p284;
	fma.rn.f32 	%f852, %f850, %f851, 0f00000000;
	fma.rn.f32 	%f853, %f850, 0f37CBAC00, 0fBAB607ED;
	selp.f32 	%f854, 0fB94D4153, %f853, %p284;
	selp.f32 	%f855, 0f3C0885E4, 0f3D2AAABB, %p284;
	fma.rn.f32 	%f856, %f854, %f850, %f855;
	selp.f32 	%f857, 0fBE2AAAA8, 0fBEFFFFFF, %p284;
	fma.rn.f32 	%f858, %f856, %f850, %f857;
	fma.rn.f32 	%f859, %f858, %f852, %f851;
	and.b32  	%r1327, %r1325, 2;
	setp.eq.s32 	%p285, %r1327, 0;
	mov.f32 	%f860, 0f00000000;
	sub.f32 	%f861, %f860, %f859;
	selp.f32 	%f862, %f859, %f861, %p285;
	fma.rn.f32 	%f863, %f6, %f862, %f2;
	st.global.f32 	[%rd3], %f863;
	@%p283 bra 	$L__BB0_122;
	setp.neu.f32 	%p286, %f51, 0f7F800000;
	@%p286 bra 	$L__BB0_117;
	mov.f32 	%f866, 0f00000000;
	mul.rn.f32 	%f972, %f49, %f866;
	mov.b32 	%r1504, 0;
	bra.uni 	$L__BB0_122;
$L__BB0_117:
	mov.b32 	%r167, %f49;
	shl.b32 	%r1329, %r167, 8;
	or.b32  	%r168, %r1329, -2147483648;
	mov.b64 	%rd664, 0;
	mov.b32 	%r1501, 0;
	mov.u64 	%rd662, __cudart_i2opi_f;
	mov.u64 	%rd663, %rd1;
$L__BB0_118:
	.pragma "nounroll";
	ld.global.nc.u32 	%r1330, [%rd662];
	mad.wide.u32 	%rd576, %r1330, %r168, %rd664;
	shr.u64 	%rd664, %rd576, 32;
	st.local.u32 	[%rd663], %rd576;
	add.s32 	%r1501, %r1501, 1;
	add.s64 	%rd663, %rd663, 4;
	add.s64 	%rd662, %rd662, 4;
	setp.ne.s32 	%p287, %r1501, 6;
	@%p287 bra 	$L__BB0_118;
	shr.u32 	%r1331, %r167, 23;
	st.local.u32 	[%rd1+24], %rd664;
	and.b32  	%r171, %r1331, 31;
	and.b32  	%r1332, %r1331, 224;
	add.s32 	%r1333, %r1332, -128;
	shr.u32 	%r1334, %r1333, 5;
	mul.wide.u32 	%rd577, %r1334, 4;
	sub.s64 	%rd105, %rd1, %rd577;
	ld.local.u32 	%r1502, [%rd105+24];
	ld.local.u32 	%r1503, [%rd105+20];
	setp.eq.s32 	%p288, %r171, 0;
	@%p288 bra 	$L__BB0_121;
	shf.l.wrap.b32 	%r1502, %r1503, %r1502, %r171;
	ld.local.u32 	%r1335, [%rd105+16];
	shf.l.wrap.b32 	%r1503, %r1335, %r1503, %r171;
$L__BB0_121:
	shr.u32 	%r1336, %r1502, 30;
	shf.l.wrap.b32 	%r1337, %r1503, %r1502, 2;
	shl.b32 	%r1338, %r1503, 2;
	shr.u32 	%r1339, %r1337, 31;
	add.s32 	%r1340, %r1339, %r1336;
	neg.s32 	%r1341, %r1340;
	setp.lt.s32 	%p289, %r167, 0;
	selp.b32 	%r1504, %r1341, %r1340, %p289;
	xor.b32  	%r1342, %r1337, %r167;
	shr.s32 	%r1343, %r1337, 31;
	xor.b32  	%r1344, %r1343, %r1337;
	xor.b32  	%r1345, %r1343, %r1338;
	cvt.u64.u32 	%rd578, %r1344;
	shl.b64 	%rd579, %rd578, 32;
	cvt.u64.u32 	%rd580, %r1345;
	or.b64  	%rd581, %rd579, %rd580;
	cvt.rn.f64.s64 	%fd67, %rd581;
	mul.f64 	%fd68, %fd67, 0d3BF921FB54442D19;
	cvt.rn.f32.f64 	%f864, %fd68;
	neg.f32 	%f865, %f864;
	setp.lt.s32 	%p290, %r1342, 0;
	selp.f32 	%f972, %f865, %f864, %p290;
$L__BB0_122:
	mul.rn.f32 	%f867, %f972, %f972;
	and.b32  	%r1347, %r1504, 1;
	setp.eq.b32 	%p291, %r1347, 1;
	selp.f32 	%f868, 0f3F800000, %f972, %p291;
	fma.rn.f32 	%f869, %f867, %f868, 0f00000000;
	fma.rn.f32 	%f870, %f867, 0f37CBAC00, 0fBAB607ED;
	selp.f32 	%f871, %f870, 0fB94D4153, %p291;
	selp.f32 	%f872, 0f3D2AAABB, 0f3C0885E4, %p291;
	fma.rn.f32 	%f873, %f871, %f867, %f872;
	selp.f32 	%f874, 0fBEFFFFFF, 0fBE2AAAA8, %p291;
	fma.rn.f32 	%f875, %f873, %f867, %f874;
	fma.rn.f32 	%f876, %f875, %f869, %f868;
	and.b32  	%r1348, %r1504, 2;
	setp.eq.s32 	%p292, %r1348, 0;
	mov.f32 	%f877, 0f00000000;
	sub.f32 	%f878, %f877, %f876;
	selp.f32 	%f879, %f876, %f878, %p292;
	fma.rn.f32 	%f880, %f6, %f879, %f7;
	st.global.f32 	[%rd3+4], %f880;
	ld.global.f32 	%f881, [%rd2+-4];
	cvt.rzi.s32.f32 	%r1349, %f881;
	st.global.u32 	[%rd91], %r1349;
	mov.b32 	%r1350, 0;
	st.global.u32 	[%rd33], %r1350;
	bra.uni 	$L__BB0_326;
$L__BB0_123:
	add.f32 	%f65, %f16, 0f4016CBE4;
	mul.f32 	%f359, %f65, 0f3F22F983;
	cvt.rni.s32.f32 	%r1520, %f359;
	cvt.rn.f32.s32 	%f360, %r1520;
	fma.rn.f32 	%f361, %f360, 0fBFC90FDA, %f65;
	fma.rn.f32 	%f362, %f360, 0fB3A22168, %f361;
	fma.rn.f32 	%f976, %f360, 0fA7C234C5, %f362;
	abs.f32 	%f67, %f65;
	setp.ltu.f32 	%p80, %f67, 0f47CE4780;
	mov.u32 	%r1508, %r1520;
	mov.f32 	%f973, %f976;
	@%p80 bra 	$L__BB0_131;
	setp.neu.f32 	%p81, %f67, 0f7F800000;
	@%p81 bra 	$L__BB0_126;
	mov.f32 	%f365, 0f00000000;
	mul.rn.f32 	%f973, %f65, %f365;
	mov.b32 	%r1508, 0;
	bra.uni 	$L__BB0_131;
$L__BB0_126:
	mov.b64 	%rd667, 0;
	mov.b32 	%r1505, 0;
	mov.u64 	%rd665, __cudart_i2opi_f;
	mov.b32 	%r716, %f65;
	shl.b32 	%r717, %r716, 8;
	or.b32  	%r718, %r717, -2147483648;
	mov.u64 	%rd666, %rd1;
$L__BB0_127:
	.pragma "nounroll";
	ld.global.nc.u32 	%r715, [%rd665];
	mad.wide.u32 	%rd363, %r715, %r718, %rd667;
	shr.u64 	%rd667, %rd363, 32;
	st.local.u32 	[%rd666], %rd363;
	add.s32 	%r1505, %r1505, 1;
	add.s64 	%rd666, %rd666, 4;
	add.s64 	%rd665, %rd665, 4;
	setp.ne.s32 	%p82, %r1505, 6;
	@%p82 bra 	$L__BB0_127;
	shr.u32 	%r720, %r716, 23;
	st.local.u32 	[%rd1+24], %rd667;
	and.b32  	%r183, %r720, 31;
	and.b32  	%r721, %r720, 224;
	add.s32 	%r722, %r721, -128;
	shr.u32 	%r723, %r722, 5;
	mul.wide.u32 	%rd364, %r723, 4;
	sub.s64 	%rd112, %rd1, %rd364;
	ld.local.u32 	%r1506, [%rd112+24];
	ld.local.u32 	%r1507, [%rd112+20];
	setp.eq.s32 	%p83, %r183, 0;
	@%p83 bra 	$L__BB0_130;
	shf.l.wrap.b32 	%r1506, %r1507, %r1506, %r183;
	ld.local.u32 	%r724, [%rd112+16];
	shf.l.wrap.b32 	%r1507, %r724, %r1507, %r183;
$L__BB0_130:
	shr.u32 	%r725, %r1506, 30;
	shf.l.wrap.b32 	%r726, %r1507, %r1506, 2;
	shl.b32 	%r727, %r1507, 2;
	shr.u32 	%r728, %r726, 31;
	add.s32 	%r729, %r728, %r725;
	neg.s32 	%r730, %r729;
	setp.lt.s32 	%p84, %r716, 0;
	selp.b32 	%r1508, %r730, %r729, %p84;
	xor.b32  	%r732, %r726, %r716;
	shr.s32 	%r733, %r726, 31;
	xor.b32  	%r734, %r733, %r726;
	xor.b32  	%r735, %r733, %r727;
	cvt.u64.u32 	%rd365, %r734;
	shl.b64 	%rd366, %rd365, 32;
	cvt.u64.u32 	%rd367, %r735;
	or.b64  	%rd368, %rd366, %rd367;
	cvt.rn.f64.s64 	%fd17, %rd368;
	mul.f64 	%fd18, %fd17, 0d3BF921FB54442D19;
	cvt.rn.f32.f64 	%f363, %fd18;
	neg.f32 	%f364, %f363;
	setp.lt.s32 	%p85, %r732, 0;
	selp.f32 	%f973, %f364, %f363, %p85;
$L__BB0_131:
	setp.ltu.f32 	%p86, %f67, 0f47CE4780;
	add.s32 	%r737, %r1508, 1;
	mul.rn.f32 	%f366, %f973, %f973;
	and.b32  	%r738, %r1508, 1;
	setp.eq.b32 	%p87, %r738, 1;
	selp.f32 	%f367, %f973, 0f3F800000, %p87;
	fma.rn.f32 	%f368, %f366, %f367, 0f00000000;
	fma.rn.f32 	%f369, %f366, 0f37CBAC00, 0fBAB607ED;
	selp.f32 	%f370, 0fB94D4153, %f369, %p87;
	selp.f32 	%f371, 0f3C0885E4, 0f3D2AAABB, %p87;
	fma.rn.f32 	%f372, %f370, %f366, %f371;
	selp.f32 	%f373, 0fBE2AAAA8, 0fBEFFFFFF, %p87;
	fma.rn.f32 	%f374, %f372, %f366, %f373;
	fma.rn.f32 	%f375, %f374, %f368, %f367;
	and.b32  	%r739, %r737, 2;
	setp.eq.s32 	%p88, %r739, 0;
	mov.f32 	%f376, 0f00000000;
	sub.f32 	%f377, %f376, %f375;
	selp.f32 	%f378, %f375, %f377, %p88;
	fma.rn.f32 	%f379, %f6, %f378, %f2;
	mov.f32 	%f380, 0f3F000000;
	copysign.f32 	%f381, %f379, %f380;
	add.rz.f32 	%f382, %f379, %f381;
	cvt.rzi.f32.f32 	%f71, %f382;
	mov.u32 	%r1512, %r1520;
	mov.f32 	%f974, %f976;
	@%p86 bra 	$L__BB0_139;
	setp.neu.f32 	%p89, %f67, 0f7F800000;
	@%p89 bra 	$L__BB0_134;
	mov.f32 	%f385, 0f00000000;
	mul.rn.f32 	%f974, %f65, %f385;
	mov.b32 	%r1512, 0;
	bra.uni 	$L__BB0_139;
$L__BB0_134:
	mov.b64 	%rd670, 0;
	mov.b32 	%r1509, 0;
	mov.u64 	%rd668, __cudart_i2opi_f;
	mov.b32 	%r742, %f65;
	shl.b32 	%r743, %r742, 8;
	or.b32  	%r744, %r743, -2147483648;
	mov.u64 	%rd669, %rd1;
$L__BB0_135:
	.pragma "nounroll";
	ld.global.nc.u32 	%r741, [%rd668];
	mad.wide.u32 	%rd371, %r741, %r744, %rd670;
	shr.u64 	%rd670, %rd371, 32;
	st.local.u32 	[%rd669], %rd371;
	add.s32 	%r1509, %r1509, 1;
	add.s64 	%rd669, %rd669, 4;
	add.s64 	%rd668, %rd668, 4;
	setp.ne.s32 	%p90, %r1509, 6;
	@%p90 bra 	$L__BB0_135;
	mov.b32 	%r745, %f65;
	shr.u32 	%r746, %r745, 23;
	st.local.u32 	[%rd1+24], %rd670;
	and.b32  	%r194, %r746, 31;
	and.b32  	%r747, %r746, 224;
	add.s32 	%r748, %r747, -128;
	shr.u32 	%r749, %r748, 5;
	mul.wide.u32 	%rd372, %r749, 4;
	sub.s64 	%rd119, %rd1, %rd372;
	ld.local.u32 	%r1510, [%rd119+24];
	ld.local.u32 	%r1511, [%rd119+20];
	setp.eq.s32 	%p91, %r194, 0;
	@%p91 bra 	$L__BB0_138;
	shf.l.wrap.b32 	%r1510, %r1511, %r1510, %r194;
	ld.local.u32 	%r750, [%rd119+16];
	shf.l.wrap.b32 	%r1511, %r750, %r1511, %r194;
$L__BB0_138:
	shr.u32 	%r751, %r1510, 30;
	shf.l.wrap.b32 	%r752, %r1511, %r1510, 2;
	shl.b32 	%r753, %r1511, 2;
	shr.u32 	%r754, %r752, 31;
	add.s32 	%r755, %r754, %r751;
	neg.s32 	%r756, %r755;
	setp.lt.s32 	%p92, %r745, 0;
	selp.b32 	%r1512, %r756, %r755, %p92;
	xor.b32  	%r758, %r752, %r745;
	shr.s32 	%r759, %r752, 31;
	xor.b32  	%r760, %r759, %r752;
	xor.b32  	%r761, %r759, %r753;
	cvt.u64.u32 	%rd373, %r760;
	shl.b64 	%rd374, %rd373, 32;
	cvt.u64.u32 	%rd375, %r761;
	or.b64  	%rd376, %rd374, %rd375;
	cvt.rn.f64.s64 	%fd19, %rd376;
	mul.f64 	%fd20, %fd19, 0d3BF921FB54442D19;
	cvt.rn.f32.f64 	%f383, %fd20;
	neg.f32 	%f384, %f383;
	setp.lt.s32 	%p93, %r758, 0;
	selp.f32 	%f974, %f384, %f383, %p93;
$L__BB0_139:
	ld.param.u64 	%rd617, [_Z6kernelP6float4S0_Piiiiii_param_2];
	mul.rn.f32 	%f386, %f974, %f974;
	and.b32  	%r763, %r1512, 1;
	setp.eq.b32 	%p94, %r763, 1;
	selp.f32 	%f387, 0f3F800000, %f974, %p94;
	fma.rn.f32 	%f388, %f386, %f387, 0f00000000;
	fma.rn.f32 	%f389, %f386, 0f37CBAC00, 0fBAB607ED;
	selp.f32 	%f390, %f389, 0fB94D4153, %p94;
	selp.f32 	%f391, 0f3D2AAABB, 0f3C0885E4, %p94;
	fma.rn.f32 	%f392, %f390, %f386, %f391;
	selp.f32 	%f393, 0fBEFFFFFF, 0fBE2AAAA8, %p94;
	fma.rn.f32 	%f394, %f392, %f386, %f393;
	fma.rn.f32 	%f395, %f394, %f388, %f387;
	and.b32  	%r764, %r1512, 2;
	setp.eq.s32 	%p95, %r764, 0;
	mov.f32 	%f396, 0f00000000;
	sub.f32 	%f397, %f396, %f395;
	selp.f32 	%f398, %f395, %f397, %p95;
	fma.rn.f32 	%f399, %f6, %f398, %f7;
	mov.f32 	%f400, 0f3F000000;
	copysign.f32 	%f401, %f399, %f400;
	add.rz.f32 	%f402, %f399, %f401;
	cvt.rzi.f32.f32 	%f403, %f402;
	add.f32 	%f404, %f403, 0fBF800000;
	mul.f32 	%f405, %f404, %f17;
	cvt.rzi.s32.f32 	%r765, %f405;
	cvt.rzi.s32.f32 	%r766, %f71;
	add.s32 	%r767, %r765, %r766;
	cvta.to.global.u64 	%rd377, %rd617;
	mul.wide.s32 	%rd378, %r767, 4;
	add.s64 	%rd120, %rd377, %rd378;
	ld.global.u32 	%r768, [%rd120];
	setp.ne.s32 	%p96, %r768, 0;
	@%p96 bra 	$L__BB0_157;
	setp.ltu.f32 	%p261, %f67, 0f47CE4780;
	mov.u32 	%r1516, %r1520;
	mov.f32 	%f975, %f976;
	@%p261 bra 	$L__BB0_148;
	setp.neu.f32 	%p262, %f67, 0f7F800000;
	@%p262 bra 	$L__BB0_143;
	mov.f32 	%f814, 0f00000000;
	mul.rn.f32 	%f975, %f65, %f814;
	mov.b32 	%r1516, 0;
	bra.uni 	$L__BB0_148;
$L__BB0_143:
	mov.b32 	%r203, %f65;
	shl.b32 	%r1262, %r203, 8;
	or.b32  	%r204, %r1262, -2147483648;
	mov.b64 	%rd673, 0;
	mov.b32 	%r1513, 0;
	mov.u64 	%rd671, __cudart_i2opi_f;
	mov.u64 	%rd672, %rd1;
$L__BB0_144:
	.pragma "nounroll";
	ld.global.nc.u32 	%r1263, [%rd671];
	mad.wide.u32 	%rd552, %r1263, %r204, %rd673;
	shr.u64 	%rd673, %rd552, 32;
	st.local.u32 	[%rd672], %rd552;
	add.s32 	%r1513, %r1513, 1;
	add.s64 	%rd672, %rd672, 4;
	add.s64 	%rd671, %rd671, 4;
	setp.ne.s32 	%p263, %r1513, 6;
	@%p263 bra 	$L__BB0_144;
	shr.u32 	%r1264, %r203, 23;
	st.local.u32 	[%rd1+24], %rd673;
	and.b32  	%r207, %r1264, 31;
	and.b32  	%r1265, %r1264, 224;
	add.s32 	%r1266, %r1265, -128;
	shr.u32 	%r1267, %r1266, 5;
	mul.wide.u32 	%rd553, %r1267, 4;
	sub.s64 	%rd127, %rd1, %rd553;
	ld.local.u32 	%r1514, [%rd127+24];
	ld.local.u32 	%r1515, [%rd127+20];
	setp.eq.s32 	%p264, %r207, 0;
	@%p264 bra 	$L__BB0_147;
	shf.l.wrap.b32 	%r1514, %r1515, %r1514, %r207;
	ld.local.u32 	%r1268, [%rd127+16];
	shf.l.wrap.b32 	%r1515, %r1268, %r1515, %r207;
$L__BB0_147:
	shr.u32 	%r1269, %r1514, 30;
	shf.l.wrap.b32 	%r1270, %r1515, %r1514, 2;
	shl.b32 	%r1271, %r1515, 2;
	shr.u32 	%r1272, %r1270, 31;
	add.s32 	%r1273, %r1272, %r1269;
	neg.s32 	%r1274, %r1273;
	setp.lt.s32 	%p265, %r203, 0;
	selp.b32 	%r1516, %r1274, %r1273, %p265;
	xor.b32  	%r1275, %r1270, %r203;
	shr.s32 	%r1276, %r1270, 31;
	xor.b32  	%r1277, %r1276, %r1270;
	xor.b32  	%r1278, %r1276, %r1271;
	cvt.u64.u32 	%rd554, %r1277;
	shl.b64 	%rd555, %rd554, 32;
	cvt.u64.u32 	%rd556, %r1278;
	or.b64  	%rd557, %rd555, %rd556;
	cvt.rn.f64.s64 	%fd61, %rd557;
	mul.f64 	%fd62, %fd61, 0d3BF921FB54442D19;
	cvt.rn.f32.f64 	%f812, %fd62;
	neg.f32 	%f813, %f812;
	setp.lt.s32 	%p266, %r1275, 0;
	selp.f32 	%f975, %f813, %f812, %p266;
$L__BB0_148:
	setp.ltu.f32 	%p267, %f67, 0f47CE4780;
	add.s32 	%r1280, %r1516, 1;
	mul.rn.f32 	%f815, %f975, %f975;
	and.b32  	%r1281, %r1516, 1;
	setp.eq.b32 	%p268, %r1281, 1;
	selp.f32 	%f816, %f975, 0f3F800000, %p268;
	fma.rn.f32 	%f817, %f815, %f816, 0f00000000;
	fma.rn.f32 	%f818, %f815, 0f37CBAC00, 0fBAB607ED;
	selp.f32 	%f819, 0fB94D4153, %f818, %p268;
	selp.f32 	%f820, 0f3C0885E4, 0f3D2AAABB, %p268;
	fma.rn.f32 	%f821, %f819, %f815, %f820;
	selp.f32 	%f822, 0fBE2AAAA8, 0fBEFFFFFF, %p268;
	fma.rn.f32 	%f823, %f821, %f815, %f822;
	fma.rn.f32 	%f824, %f823, %f817, %f816;
	and.b32  	%r1282, %r1280, 2;
	setp.eq.s32 	%p269, %r1282, 0;
	mov.f32 	%f825, 0f00000000;
	sub.f32 	%f826, %f825, %f824;
	selp.f32 	%f827, %f824, %f826, %p269;
	fma.rn.f32 	%f828, %f6, %f827, %f2;
	st.global.f32 	[%rd3], %f828;
	@%p267 bra 	$L__BB0_156;
	setp.neu.f32 	%p270, %f67, 0f7F800000;
	@%p270 bra 	$L__BB0_151;
	mov.f32 	%f831, 0f00000000;
	mul.rn.f32 	%f976, %f65, %f831;
	mov.b32 	%r1520, 0;
	bra.uni 	$L__BB0_156;
$L__BB0_151:
	mov.b32 	%r216, %f65;
	shl.b32 	%r1284, %r216, 8;
	or.b32  	%r217, %r1284, -2147483648;
	mov.b64 	%rd676, 0;
	mov.b32 	%r1517, 0;
	mov.u64 	%rd674, __cudart_i2opi_f;
	mov.u64 	%rd675, %rd1;
$L__BB0_152:
	.pragma "nounroll";
	ld.global.nc.u32 	%r1285, [%rd674];
	mad.wide.u32 	%rd560, %r1285, %r217, %rd676;
	shr.u64 	%rd676, %rd560, 32;
	st.local.u32 	[%rd675], %rd560;
	add.s32 	%r1517, %r1517, 1;
	add.s64 	%rd675, %rd675, 4;
	add.s64 	%rd674, %rd674, 4;
	setp.ne.s32 	%p271, %r1517, 6;
	@%p271 bra 	$L__BB0_152;
	shr.u32 	%r1286, %r216, 23;
	st.local.u32 	[%rd1+24], %rd676;
	and.b32  	%r220, %r1286, 31;
	and.b32  	%r1287, %r1286, 224;
	add.s32 	%r1288, %r1287, -128;
	shr.u32 	%r1289, %r1288, 5;
	mul.wide.u32 	%rd561, %r1289, 4;
	sub.s64 	%rd134, %rd1, %rd561;
	ld.local.u32 	%r1518, [%rd134+24];
	ld.local.u32 	%r1519, [%rd134+20];
	setp.eq.s32 	%p272, %r220, 0;
	@%p272 bra 	$L__BB0_155;
	shf.l.wrap.b32 	%r1518, %r1519, %r1518, %r220;
	ld.local.u32 	%r1290, [%rd134+16];
	shf.l.wrap.b32 	%r1519, %r1290, %r1519, %r220;
$L__BB0_155:
	shr.u32 	%r1291, %r1518, 30;
	shf.l.wrap.b32 	%r1292, %r1519, %r1518, 2;
	shl.b32 	%r1293, %r1519, 2;
	shr.u32 	%r1294, %r1292, 31;
	add.s32 	%r1295, %r1294, %r1291;
	neg.s32 	%r1296, %r1295;
	setp.lt.s32 	%p273, %r216, 0;
	selp.b32 	%r1520, %r1296, %r1295, %p273;
	xor.b32  	%r1297, %r1292, %r216;
	shr.s32 	%r1298, %r1292, 31;
	xor.b32  	%r1299, %r1298, %r1292;
	xor.b32  	%r1300, %r1298, %r1293;
	cvt.u64.u32 	%rd562, %r1299;
	shl.b64 	%rd563, %rd562, 32;
	cvt.u64.u32 	%rd564, %r1300;
	or.b64  	%rd565, %rd563, %rd564;
	cvt.rn.f64.s64 	%fd63, %rd565;
	mul.f64 	%fd64, %fd63, 0d3BF921FB54442D19;
	cvt.rn.f32.f64 	%f829, %fd64;
	neg.f32 	%f830, %f829;
	setp.lt.s32 	%p274, %r1297, 0;
	selp.f32 	%f976, %f830, %f829, %p274;
$L__BB0_156:
	mul.rn.f32 	%f832, %f976, %f976;
	and.b32  	%r1302, %r1520, 1;
	setp.eq.b32 	%p275, %r1302, 1;
	selp.f32 	%f833, 0f3F800000, %f976, %p275;
	fma.rn.f32 	%f834, %f832, %f833, 0f00000000;
	fma.rn.f32 	%f835, %f832, 0f37CBAC00, 0fBAB607ED;
	selp.f32 	%f836, %f835, 0fB94D4153, %p275;
	selp.f32 	%f837, 0f3D2AAABB, 0f3C0885E4, %p275;
	fma.rn.f32 	%f838, %f836, %f832, %f837;
	selp.f32 	%f839, 0fBEFFFFFF, 0fBE2AAAA8, %p275;
	fma.rn.f32 	%f840, %f838, %f832, %f839;
	fma.rn.f32 	%f841, %f840, %f834, %f833;
	and.b32  	%r1303, %r1520, 2;
	setp.eq.s32 	%p276, %r1303, 0;
	mov.f32 	%f842, 0f00000000;
	sub.f32 	%f843, %f842, %f841;
	selp.f32 	%f844, %f841, %f843, %p276;
	fma.rn.f32 	%f845, %f6, %f844, %f7;
	st.global.f32 	[%rd3+4], %f845;
	ld.global.f32 	%f846, [%rd2+-4];
	cvt.rzi.s32.f32 	%r1304, %f846;
	st.global.u32 	[%rd120], %r1304;
	mov.b32 	%r1305, 0;
	st.global.u32 	[%rd33], %r1305;
	bra.uni 	$L__BB0_326;
$L__BB0_157:
	add.f32 	%f81, %f16, 0f40490FDB;
	mul.f32 	%f406, %f81, 0f3F22F983;
	cvt.rni.s32.f32 	%r1536, %f406;
	cvt.rn.f32.s32 	%f407, %r1536;
	fma.rn.f32 	%f408, %f407, 0fBFC90FDA, %f81;
	fma.rn.f32 	%f409, %f407, 0fB3A22168, %f408;
	fma.rn.f32 	%f980, %f407, 0fA7C234C5, %f409;
	abs.f32 	%f83, %f81;
	setp.ltu.f32 	%p97, %f83, 0f47CE4780;
	mov.u32 	%r1524, %r1536;
	mov.f32 	%f977, %f980;
	@%p97 bra 	$L__BB0_165;
	setp.neu.f32 	%p98, %f83, 0f7F800000;
	@%p98 bra 	$L__BB0_160;
	mov.f32 	%f412, 0f00000000;
	mul.rn.f32 	%f977, %f81, %f412;
	mov.b32 	%r1524, 0;
	bra.uni 	$L__BB0_165;
$L__BB0_160:
	mov.b64 	%rd679, 0;
	mov.b32 	%r1521, 0;
	mov.u64 	%rd677, __cudart_i2opi_f;
	mov.b32 	%r771, %f81;
	shl.b32 	%r772, %r771, 8;
	or.b32  	%r773, %r772, -2147483648;
	mov.u64 	%rd678, %rd1;
$L__BB0_161:
	.pragma "nounroll";
	ld.global.nc.u32 	%r770, [%rd677];
	mad.wide.u32 	%rd381, %r770, %r773, %rd679;
	shr.u64 	%rd679, %rd381, 32;
	st.local.u32 	[%rd678], %rd381;
	add.s32 	%r1521, %r1521, 1;
	add.s64 	%rd678, %rd678, 4;
	add.s64 	%rd677, %rd677, 4;
	setp.ne.s32 	%p99, %r1521, 6;
	@%p99 bra 	$L__BB0_161;
	shr.u32 	%r775, %r771, 23;
	st.local.u32 	[%rd1+24], %rd679;
	and.b32  	%r232, %r775, 31;
	and.b32  	%r776, %r775, 224;
	add.s32 	%r777, %r776, -128;
	shr.u32 	%r778, %r777, 5;
	mul.wide.u32 	%rd382, %r778, 4;
	sub.s64 	%rd141, %rd1, %rd382;
	ld.local.u32 	%r1522, [%rd141+24];
	ld.local.u32 	%r1523, [%rd141+20];
	setp.eq.s32 	%p100, %r232, 0;
	@%p100 bra 	$L__BB0_164;
	shf.l.wrap.b32 	%r1522, %r1523, %r1522, %r232;
	ld.local.u32 	%r779, [%rd141+16];
	shf.l.wrap.b32 	%r1523, %r779, %r1523, %r232;
$L__BB0_164:
	shr.u32 	%r780, %r1522, 30;
	shf.l.wrap.b32 	%r781, %r1523, %r1522, 2;
	shl.b32 	%r782, %r1523, 2;
	shr.u32 	%r783, %r781, 31;
	add.s32 	%r784, %r783, %r780;
	neg.s32 	%r785, %r784;
	setp.lt.s32 	%p101, %r771, 0;
	selp.b32 	%r1524, %r785, %r784, %p101;
	xor.b32  	%r787, %r781, %r771;
	shr.s32 	%r788, %r781, 31;
	xor.b32  	%r789, %r788, %r781;
	xor.b32  	%r790, %r788, %r782;
	cvt.u64.u32 	%rd383, %r789;
	shl.b64 	%rd384, %rd383, 32;
	cvt.u64.u32 	%rd385, %r790;
	or.b64  	%rd386, %rd384, %rd385;
	cvt.rn.f64.s64 	%fd21, %rd386;
	mul.f64 	%fd22, %fd21, 0d3BF921FB54442D19;
	cvt.rn.f32.f64 	%f410, %fd22;
	neg.f32 	%f411, %f410;
	setp.lt.s32 	%p102, %r787, 0;
	selp.f32 	%f977, %f411, %f410, %p102;
$L__BB0_165:
	setp.ltu.f32 	%p103, %f83, 0f47CE4780;
	add.s32 	%r792, %r1524, 1;
	mul.rn.f32 	%f413, %f977, %f977;
	and.b32  	%r793, %r1524, 1;
	setp.eq.b32 	%p104, %r793, 1;
	selp.f32 	%f414, %f977, 0f3F800000, %p104;
	fma.rn.f32 	%f415, %f413, %f414, 0f00000000;
	fma.rn.f32 	%f416, %f413, 0f37CBAC00, 0fBAB607ED;
	selp.f32 	%f417, 0fB94D4153, %f416, %p104;
	selp.f32 	%f418, 0f3C0885E4, 0f3D2AAABB, %p104;
	fma.rn.f32 	%f419, %f417, %f413, %f418;
	selp.f32 	%f420, 0fBE2AAAA8, 0fBEFFFFFF, %p104;
	fma.rn.f32 	%f421, %f419, %f413, %f420;
	fma.rn.f32 	%f422, %f421, %f415, %f414;
	and.b32  	%r794, %r792, 2;
	setp.eq.s32 	%p105, %r794, 0;
	mov.f32 	%f423, 0f00000000;
	sub.f32 	%f424, %f423, %f422;
	selp.f32 	%f425, %f422, %f424, %p105;
	fma.rn.f32 	%f426, %f6, %f425, %f2;
	mov.f32 	%f427, 0f3F000000;
	copysign.f32 	%f428, %f426, %f427;
	add.rz.f32 	%f429, %f426, %f428;
	cvt.rzi.f32.f32 	%f87, %f429;
	mov.u32 	%r1528, %r1536;
	mov.f32 	%f978, %f980;
	@%p103 bra 	$L__BB0_173;
	setp.neu.f32 	%p106, %f83, 0f7F800000;
	@%p106 bra 	$L__BB0_168;
	mov.f32 	%f432, 0f00000000;
	mul.rn.f32 	%f978, %f81, %f432;
	mov.b32 	%r1528, 0;
	bra.uni 	$L__BB0_173;
$L__BB0_168:
	mov.b64 	%rd682, 0;
	mov.b32 	%r1525, 0;
	mov.u64 	%rd680, __cudart_i2opi_f;
	mov.b32 	%r797, %f81;
	shl.b32 	%r798, %r797, 8;
	or.b32  	%r799, %r798, -2147483648;
	mov.u64 	%rd681, %rd1;
$L__BB0_169:
	.pragma "nounroll";
	ld.global.nc.u32 	%r796, [%rd680];
	mad.wide.u32 	%rd389, %r796, %r799, %rd682;
	shr.u64 	%rd682, %rd389, 32;
	st.local.u32 	[%rd681], %rd389;
	add.s32 	%r1525, %r1525, 1;
	add.s64 	%rd681, %rd681, 4;
	add.s64 	%rd680, %rd680, 4;
	setp.ne.s32 	%p107, %r1525, 6;
	@%p107 bra 	$L__BB0_169;
	mov.b32 	%r800, %f81;
	shr.u32 	%r801, %r800, 23;
	st.local.u32 	[%rd1+24], %rd682;
	and.b32  	%r243, %r801, 31;
	and.b32  	%r802, %r801, 224;
	add.s32 	%r803, %r802, -128;
	shr.u32 	%r804, %r803, 5;
	mul.wide.u32 	%rd390, %r804, 4;
	sub.s64 	%rd148, %rd1, %rd390;
	ld.local.u32 	%r1526, [%rd148+24];
	ld.local.u32 	%r1527, [%rd148+20];
	setp.eq.s32 	%p108, %r243, 0;
	@%p108 bra 	$L__BB0_172;
	shf.l.wrap.b32 	%r1526, %r1527, %r1526, %r243;
	ld.local.u32 	%r805, [%rd148+16];
	shf.l.wrap.b32 	%r1527, %r805, %r1527, %r243;
$L__BB0_172:
	shr.u32 	%r806, %r1526, 30;
	shf.l.wrap.b32 	%r807, %r1527, %r1526, 2;
	shl.b32 	%r808, %r1527, 2;
	shr.u32 	%r809, %r807, 31;
	add.s32 	%r810, %r809, %r806;
	neg.s32 	%r811, %r810;
	setp.lt.s32 	%p109, %r800, 0;
	selp.b32 	%r1528, %r811, %r810, %p109;
	xor.b32  	%r813, %r807, %r800;
	shr.s32 	%r814, %r807, 31;
	xor.b32  	%r815, %r814, %r807;
	xor.b32  	%r816, %r814, %r808;
	cvt.u64.u32 	%rd391, %r815;
	shl.b64 	%rd392, %rd391, 32;
	cvt.u64.u32 	%rd393, %r816;
	or.b64  	%rd394, %rd392, %rd393;
	cvt.rn.f64.s64 	%fd23, %rd394;
	mul.f64 	%fd24, %fd23, 0d3BF921FB54442D19;
	cvt.rn.f32.f64 	%f430, %fd24;
	neg.f32 	%f431, %f430;
	setp.lt.s32 	%p110, %r813, 0;
	selp.f32 	%f978, %f431, %f430, %p110;
$L__BB0_173:
	ld.param.u64 	%rd618, [_Z6kernelP6float4S0_Piiiiii_param_2];
	mul.rn.f32 	%f433, %f978, %f978;
	and.b32  	%r818, %r1528, 1;
	setp.eq.b32 	%p111, %r818, 1;
	selp.f32 	%f434, 0f3F800000, %f978, %p111;
	fma.rn.f32 	%f435, %f433, %f434, 0f00000000;
	fma.rn.f32 	%f436, %f433, 0f37CBAC00, 0fBAB607ED;
	selp.f32 	%f437, %f436, 0fB94D4153, %p111;
	selp.f32 	%f438, 0f3D2AAABB, 0f3C0885E4, %p111;
	fma.rn.f32 	%f439, %f437, %f433, %f438;
	selp.f32 	%f440, 0fBEFFFFFF, 0fBE2AAAA8, %p111;
	fma.rn.f32 	%f441, %f439, %f433, %f440;
	fma.rn.f32 	%f442, %f441, %f435, %f434;
	and.b32  	%r819, %r1528, 2;
	setp.eq.s32 	%p112, %r819, 0;
	mov.f32 	%f443, 0f00000000;
	sub.f32 	%f444, %f443, %f442;
	selp.f32 	%f445, %f442, %f444, %p112;
	fma.rn.f32 	%f446, %f6, %f445, %f7;
	mov.f32 	%f447, 0f3F000000;
	copysign.f32 	%f448, %f446, %f447;
	add.rz.f32 	%f449, %f446, %f448;
	cvt.rzi.f32.f32 	%f450, %f449;
	add.f32 	%f451, %f450, 0fBF800000;
	mul.f32 	%f452, %f451, %f17;
	cvt.rzi.s32.f32 	%r820, %f452;
	cvt.rzi.s32.f32 	%r821, %f87;
	add.s32 	%r822, %r820, %r821;
	cvta.to.global.u64 	%rd395, %rd618;
	mul.wide.s32 	%rd396, %r822, 4;
	add.s64 	%rd149, %rd395, %rd396;
	ld.global.u32 	%r823, [%rd149];
	setp.ne.s32 	%p113, %r823, 0;
	@%p113 bra 	$L__BB0_191;
	setp.ltu.f32 	%p245, %f83, 0f47CE4780;
	mov.u32 	%r1532, %r1536;
	mov.f32 	%f979, %f980;
	@%p245 bra 	$L__BB0_182;
	setp.neu.f32 	%p246, %f83, 0f7F800000;
	@%p246 bra 	$L__BB0_177;
	mov.f32 	%f779, 0f00000000;
	mul.rn.f32 	%f979, %f81, %f779;
	mov.b32 	%r1532, 0;
	bra.uni 	$L__BB0_182;
$L__BB0_177:
	mov.b32 	%r252, %f81;
	shl.b32 	%r1217, %r252, 8;
	or.b32  	%r253, %r1217, -2147483648;
	mov.b64 	%rd685, 0;
	mov.b32 	%r1529, 0;
	mov.u64 	%rd683, __cudart_i2opi_f;
	mov.u64 	%rd684, %rd1;
$L__BB0_178:
	.pragma "nounroll";
	ld.global.nc.u32 	%r1218, [%rd683];
	mad.wide.u32 	%rd536, %r1218, %r253, %rd685;
	shr.u64 	%rd685, %rd536, 32;
	st.local.u32 	[%rd684], %rd536;
	add.s32 	%r1529, %r1529, 1;
	add.s64 	%rd684, %rd684, 4;
	add.s64 	%rd683, %rd683, 4;
	setp.ne.s32 	%p247, %r1529, 6;
	@%p247 bra 	$L__BB0_178;
	shr.u32 	%r1219, %r252, 23;
	st.local.u32 	[%rd1+24], %rd685;
	and.b32  	%r256, %r1219, 31;
	and.b32  	%r1220, %r1219, 224;
	add.s32 	%r1221, %r1220, -128;
	shr.u32 	%r1222, %r1221, 5;
	mul.wide.u32 	%rd537, %r1222, 4;
	sub.s64 	%rd156, %rd1, %rd537;
	ld.local.u32 	%r1530, [%rd156+24];
	ld.local.u32 	%r1531, [%rd156+20];
	setp.eq.s32 	%p248, %r256, 0;
	@%p248 bra 	$L__BB0_181;
	shf.l.wrap.b32 	%r1530, %r1531, %r1530, %r256;
	ld.local.u32 	%r1223, [%rd156+16];
	shf.l.wrap.b32 	%r1531, %r1223, %r1531, %r256;
$L__BB0_181:
	shr.u32 	%r1224, %r1530, 30;
	shf.l.wrap.b32 	%r1225, %r1531, %r1530, 2;
	shl.b32 	%r1226, %r1531, 2;
	shr.u32 	%r1227, %r1225, 31;
	add.s32 	%r1228, %r1227, %r1224;
	neg.s32 	%r1229, %r1228;
	setp.lt.s32 	%p249, %r252, 0;
	selp.b32 	%r1532, %r1229, %r1228, %p249;
	xor.b32  	%r1230, %r1225, %r252;
	shr.s32 	%r1231, %r1225, 31;
	xor.b32  	%r1232, %r1231, %r1225;
	xor.b32  	%r1233, %r1231, %r1226;
	cvt.u64.u32 	%rd538, %r1232;
	shl.b64 	%rd539, %rd538, 32;
	cvt.u64.u32 	%rd540, %r1233;
	or.b64  	%rd541, %rd539, %rd540;
	cvt.rn.f64.s64 	%fd57, %rd541;
	mul.f64 	%fd58, %fd57, 0d3BF921FB54442D19;
	cvt.rn.f32.f64 	%f777, %fd58;
	neg.f32 	%f778, %f777;
	setp.lt.s32 	%p250, %r1230, 0;
	selp.f32 	%f979, %f778, %f777, %p250;
$L__BB0_182:
	setp.ltu.f32 	%p251, %f83, 0f47CE4780;
	add.s32 	%r1235, %r1532, 1;
	mul.rn.f32 	%f780, %f979, %f979;
	and.b32  	%r1236, %r1532, 1;
	setp.eq.b32 	%p252, %r1236, 1;
	selp.f32 	%f781, %f979, 0f3F800000, %p252;
	fma.rn.f32 	%f782, %f780, %f781, 0f00000000;
	fma.rn.f32 	%f783, %f780, 0f37CBAC00, 0fBAB607ED;
	selp.f32 	%f784, 0fB94D4153, %f783, %p252;
	selp.f32 	%f785, 0f3C0885E4, 0f3D2AAABB, %p252;
	fma.rn.f32 	%f786, %f784, %f780, %f785;
	selp.f32 	%f787, 0fBE2AAAA8, 0fBEFFFFFF, %p252;
	fma.rn.f32 	%f788, %f786, %f780, %f787;
	fma.rn.f32 	%f789, %f788, %f782, %f781;
	and.b32  	%r1237, %r1235, 2;
	setp.eq.s32 	%p253, %r1237, 0;
	mov.f32 	%f790, 0f00000000;
	sub.f32 	%f791, %f790, %f789;
	selp.f32 	%f792, %f789, %f791, %p253;
	fma.rn.f32 	%f793, %f6, %f792, %f2;
	st.global.f32 	[%rd3], %f793;
	@%p251 bra 	$L__BB0_190;
	setp.neu.f32 	%p254, %f83, 0f7F800000;
	@%p254 bra 	$L__BB0_185;
	mov.f32 	%f796, 0f00000000;
	mul.rn.f32 	%f980, %f81, %f796;
	mov.b32 	%r1536, 0;
	bra.uni 	$L__BB0_190;
$L__BB0_185:
	mov.b32 	%r265, %f81;
	shl.b32 	%r1239, %r265, 8;
	or.b32  	%r266, %r1239, -2147483648;
	mov.b64 	%rd688, 0;
	mov.b32 	%r1533, 0;
	mov.u64 	%rd686, __cudart_i2opi_f;
	mov.u64 	%rd687, %rd1;
$L__BB0_186:
	.pragma "nounroll";
	ld.global.nc.u32 	%r1240, [%rd686];
	mad.wide.u32 	%rd544, %r1240, %r266, %rd688;
	shr.u64 	%rd688, %rd544, 32;
	st.local.u32 	[%rd687], %rd544;
	add.s32 	%r1533, %r1533, 1;
	add.s64 	%rd687, %rd687, 4;
	add.s64 	%rd686, %rd686, 4;
	setp.ne.s32 	%p255, %r1533, 6;
	@%p255 bra 	$L__BB0_186;
	shr.u32 	%r1241, %r265, 23;
	st.local.u32 	[%rd1+24], %rd688;
	and.b32  	%r269, %r1241, 31;
	and.b32  	%r1242, %r1241, 224;
	add.s32 	%r1243, %r1242, -128;
	shr.u32 	%r1244, %r1243, 5;
	mul.wide.u32 	%rd545, %r1244, 4;
	sub.s64 	%rd163, %rd1, %rd545;
	ld.local.u32 	%r1534, [%rd163+24];
	ld.local.u32 	%r1535, [%rd163+20];
	setp.eq.s32 	%p256, %r269, 0;
	@%p256 bra 	$L__BB0_189;
	shf.l.wrap.b32 	%r1534, %r1535, %r1534, %r269;
	ld.local.u32 	%r1245, [%rd163+16];
	shf.l.wrap.b32 	%r1535, %r1245, %r1535, %r269;
$L__BB0_189:
	shr.u32 	%r1246, %r1534, 30;
	shf.l.wrap.b32 	%r1247, %r1535, %r1534, 2;
	shl.b32 	%r1248, %r1535, 2;
	shr.u32 	%r1249, %r1247, 31;
	add.s32 	%r1250, %r1249, %r1246;
	neg.s32 	%r1251, %r1250;
	setp.lt.s32 	%p257, %r265, 0;
	selp.b32 	%r1536, %r1251, %r1250, %p257;
	xor.b32  	%r1252, %r1247, %r265;
	shr.s32 	%r1253, %r1247, 31;
	xor.b32  	%r1254, %r1253, %r1247;
	xor.b32  	%r1255, %r1253, %r1248;
	cvt.u64.u32 	%rd546, %r1254;
	shl.b64 	%rd547, %rd546, 32;
	cvt.u64.u32 	%rd548, %r1255;
	or.b64  	%rd549, %rd547, %rd548;
	cvt.rn.f64.s64 	%fd59, %rd549;
	mul.f64 	%fd60, %fd59, 0d3BF921FB54442D19;
	cvt.rn.f32.f64 	%f794, %fd60;
	neg.f32 	%f795, %f794;
	setp.lt.s32 	%p258, %r1252, 0;
	selp.f32 	%f980, %f795, %f794, %p258;
$L__BB0_190:
	mul.rn.f32 	%f797, %f980, %f980;
	and.b32  	%r1257, %r1536, 1;
	setp.eq.b32 	%p259, %r1257, 1;
	selp.f32 	%f798, 0f3F800000, %f980, %p259;
	fma.rn.f32 	%f799, %f797, %f798, 0f00000000;
	fma.rn.f32 	%f800, %f797, 0f37CBAC00, 0fBAB607ED;
	selp.f32 	%f801, %f800, 0fB94D4153, %p259;
	selp.f32 	%f802, 0f3D2AAABB, 0f3C0885E4, %p259;
	fma.rn.f32 	%f803, %f801, %f797, %f802;
	selp.f32 	%f804, 0fBEFFFFFF, 0fBE2AAAA8, %p259;
	fma.rn.f32 	%f805, %f803, %f797, %f804;
	fma.rn.f32 	%f806, %f805, %f799, %f798;
	and.b32  	%r1258, %r1536, 2;
	setp.eq.s32 	%p260, %r1258, 0;
	mov.f32 	%f807, 0f00000000;
	sub.f32 	%f808, %f807, %f806;
	selp.f32 	%f809, %f806, %f808, %p260;
	fma.rn.f32 	%f810, %f6, %f809, %f7;
	st.global.f32 	[%rd3+4], %f810;
	ld.global.f32 	%f811, [%rd2+-4];
	cvt.rzi.s32.f32 	%r1259, %f811;
	st.global.u32 	[%rd149], %r1259;
	mov.b32 	%r1260, 0;
	st.global.u32 	[%rd33], %r1260;
	bra.uni 	$L__BB0_326;
$L__BB0_191:
	add.f32 	%f97, %f16, 0f407B53D2;
	mul.f32 	%f453, %f97, 0f3F22F983;
	cvt.rni.s32.f32 	%r1552, %f453;
	cvt.rn.f32.s32 	%f454, %r1552;
	fma.rn.f32 	%f455, %f454, 0fBFC90FDA, %f97;
	fma.rn.f32 	%f456, %f454, 0fB3A22168, %f455;
	fma.rn.f32 	%f984, %f454, 0fA7C234C5, %f456;
	abs.f32 	%f99, %f97;
	setp.ltu.f32 	%p114, %f99, 0f47CE4780;
	mov.u32 	%r1540, %r1552;
	mov.f32 	%f981, %f984;
	@%p114 bra 	$L__BB0_199;
	setp.neu.f32 	%p115, %f99, 0f7F800000;
	@%p115 bra 	$L__BB0_194;
	mov.f32 	%f459, 0f00000000;
	mul.rn.f32 	%f981, %f97, %f459;
	mov.b32 	%r1540, 0;
	bra.uni 	$L__BB0_199;
$L__BB0_194:
	mov.b64 	%rd691, 0;
	mov.b32 	%r1537, 0;
	mov.u64 	%rd689, __cudart_i2opi_f;
	mov.b32 	%r826, %f97;
	shl.b32 	%r827, %r826, 8;
	or.b32  	%r828, %r827, -2147483648;
	mov.u64 	%rd690, %rd1;
$L__BB0_195:
	.pragma "nounroll";
	ld.global.nc.u32 	%r825, [%rd689];
	mad.wide.u32 	%rd399, %r825, %r828, %rd691;
	shr.u64 	%rd691, %rd399, 32;
	st.local.u32 	[%rd690], %rd399;
	add.s32 	%r1537, %r1537, 1;
	add.s64 	%rd690, %rd690, 4;
	add.s64 	%rd689, %rd689, 4;
	setp.ne.s32 	%p116, %r1537, 6;
	@%p116 bra 	$L__BB0_195;
	shr.u32 	%r830, %r826, 23;
	st.local.u32 	[%rd1+24], %rd691;
	and.b32  	%r281, %r830, 31;
	and.b32  	%r831, %r830, 224;
	add.s32 	%r832, %r831, -128;
	shr.u32 	%r833, %r832, 5;
	mul.wide.u32 	%rd400, %r833, 4;
	sub.s64 	%rd170, %rd1, %rd400;
	ld.local.u32 	%r1538, [%rd170+24];
	ld.local.u32 	%r1539, [%rd170+20];
	setp.eq.s32 	%p117, %r281, 0;
	@%p117 bra 	$L__BB0_198;
	shf.l.wrap.b32 	%r1538, %r1539, %r1538, %r281;
	ld.local.u32 	%r834, [%rd170+16];
	shf.l.wrap.b32 	%r1539, %r834, %r1539, %r281;
$L__BB0_198:
	shr.u32 	%r835, %r1538, 30;
	shf.l.wrap.b32 	%r836, %r1539, %r1538, 2;
	shl.b32 	%r837, %r1539, 2;
	shr.u32 	%r838, %r836, 31;
	add.s32 	%r839, %r838, %r835;
	neg.s32 	%r840, %r839;
	setp.lt.s32 	%p118, %r826, 0;
	selp.b32 	%r1540, %r840, %r839, %p118;
	xor.b32  	%r842, %r836, %r826;
	shr.s32 	%r843, %r836, 31;
	xor.b32  	%r844, %r843, %r836;
	xor.b32  	%r845, %r843, %r837;
	cvt.u64.u32 	%rd401, %r844;
	shl.b64 	%rd402, %rd401, 32;
	cvt.u64.u32 	%rd403, %r845;
	or.b64  	%rd404, %rd402, %rd403;
	cvt.rn.f64.s64 	%fd25, %rd404;
	mul.f64 	%fd26, %fd25, 0d3BF921FB54442D19;
	cvt.rn.f32.f64 	%f457, %fd26;
	neg.f32 	%f458, %f457;
	setp.lt.s32 	%p119, %r842, 0;
	selp.f32 	%f981, %f458, %f457, %p119;
$L__BB0_199:
	setp.ltu.f32 	%p120, %f99, 0f47CE4780;
	add.s32 	%r847, %r1540, 1;
	mul.rn.f32 	%f460, %f981, %f981;
	and.b32  	%r848, %r1540, 1;
	setp.eq.b32 	%p121, %r848, 1;
	selp.f32 	%f461, %f981, 0f3F800000, %p121;
	fma.rn.f32 	%f462, %f460, %f461, 0f00000000;
	fma.rn.f32 	%f463, %f460, 0f37CBAC00, 0fBAB607ED;
	selp.f32 	%f464, 0fB94D4153, %f463, %p121;
	selp.f32 	%f465, 0f3C0885E4, 0f3D2AAABB, %p121;
	fma.rn.f32 	%f466, %f464, %f460, %f465;
	selp.f32 	%f467, 0fBE2AAAA8, 0fBEFFFFFF, %p121;
	fma.rn.f32 	%f468, %f466, %f460, %f467;
	fma.rn.f32 	%f469, %f468, %f462, %f461;
	and.b32  	%r849, %r847, 2;
	setp.eq.s32 	%p122, %r849, 0;
	mov.f32 	%f470, 0f00000000;
	sub.f32 	%f471, %f470, %f469;
	selp.f32 	%f472, %f469, %f471, %p122;
	fma.rn.f32 	%f473, %f6, %f472, %f2;
	mov.f32 	%f474, 0f3F000000;
	copysign.f32 	%f475, %f473, %f474;
	add.rz.f32 	%f476, %f473, %f475;
	cvt.rzi.f32.f32 	%f103, %f476;
	mov.u32 	%r1544, %r1552;
	mov.f32 	%f982, %f984;
	@%p120 bra 	$L__BB0_207;
	setp.neu.f32 	%p123, %f99, 0f7F800000;
	@%p123 bra 	$L__BB0_202;
	mov.f32 	%f479, 0f00000000;
	mul.rn.f32 	%f982, %f97, %f479;
	mov.b32 	%r1544, 0;
	bra.uni 	$L__BB0_207;
$L__BB0_202:
	mov.b64 	%rd694, 0;
	mov.b32 	%r1541, 0;
	mov.u64 	%rd692, __cudart_i2opi_f;
	mov.b32 	%r852, %f97;
	shl.b32 	%r853, %r852, 8;
	or.b32  	%r854, %r853, -2147483648;
	mov.u64 	%rd693, %rd1;
$L__BB0_203:
	.pragma "nounroll";
	ld.global.nc.u32 	%r851, [%rd692];
	mad.wide.u32 	%rd407, %r851, %r854, %rd694;
	shr.u64 	%rd694, %rd407, 32;
	st.local.u32 	[%rd693], %rd407;
	add.s32 	%r1541, %r1541, 1;
	add.s64 	%rd693, %rd693, 4;
	add.s64 	%rd692, %rd692, 4;
	setp.ne.s32 	%p124, %r1541, 6;
	@%p124 bra 	$L__BB0_203;
	mov.b32 	%r855, %f97;
	shr.u32 	%r856, %r855, 23;
	st.local.u32 	[%rd1+24], %rd694;
	and.b32  	%r292, %r856, 31;
	and.b32  	%r857, %r856, 224;
	add.s32 	%r858, %r857, -128;
	shr.u32 	%r859, %r858, 5;
	mul.wide.u32 	%rd408, %r859, 4;
	sub.s64 	%rd177, %rd1, %rd408;
	ld.local.u32 	%r1542, [%rd177+24];
	ld.local.u32 	%r1543, [%rd177+20];
	setp.eq.s32 	%p125, %r292, 0;
	@%p125 bra 	$L__BB0_206;
	shf.l.wrap.b32 	%r1542, %r1543, %r1542, %r292;
	ld.local.u32 	%r860, [%rd177+16];
	shf.l.wrap.b32 	%r1543, %r860, %r1543, %r292;
$L__BB0_206:
	shr.u32 	%r861, %r1542, 30;
	shf.l.wrap.b32 	%r862, %r1543, %r1542, 2;
	shl.b32 	%r863, %r1543, 2;
	shr.u32 	%r864, %r862, 31;
	add.s32 	%r865, %r864, %r861;
	neg.s32 	%r866, %r865;
	setp.lt.s32 	%p126, %r855, 0;
	selp.b32 	%r1544, %r866, %r865, %p126;
	xor.b32  	%r868, %r862, %r855;
	shr.s32 	%r869, %r862, 31;
	xor.b32  	%r870, %r869, %r862;
	xor.b32  	%r871, %r869, %r863;
	cvt.u64.u32 	%rd409, %r870;
	shl.b64 	%rd410, %rd409, 32;
	cvt.u64.u32 	%rd411, %r871;
	or.b64  	%rd412, %rd410, %rd411;
	cvt.rn.f64.s64 	%fd27, %rd412;
	mul.f64 	%fd28, %fd27, 0d3BF921FB54442D19;
	cvt.rn.f32.f64 	%f477, %fd28;
	neg.f32 	%f478, %f477;
	setp.lt.s32 	%p127, %r868, 0;
	selp.f32 	%f982, %f478, %f477, %p127;
$L__BB0_207:
	ld.param.u64 	%rd619, [_Z6kernelP6float4S0_Piiiiii_param_2];
	mul.rn.f32 	%f480, %f982, %f982;
	and.b32  	%r873, %r1544, 1;
	setp.eq.b32 	%p128, %r873, 1;
	selp.f32 	%f481, 0f3F800000, %f982, %p128;
	fma.rn.f32 	%f482, %f480, %f481, 0f00000000;
	fma.rn.f32 	%f483, %f480, 0f37CBAC00, 0fBAB607ED;
	selp.f32 	%f484, %f483, 0fB94D4153, %p128;
	selp.f32 	%f485, 0f3D2AAABB, 0f3C0885E4, %p128;
	fma.rn.f32 	%f486, %f484, %f480, %f485;
	selp.f32 	%f487, 0fBEFFFFFF, 0fBE2AAAA8, %p128;
	fma.rn.f32 	%f488, %f486, %f480, %f487;
	fma.rn.f32 	%f489, %f488, %f482, %f481;
	and.b32  	%r874, %r1544, 2;
	setp.eq.s32 	%p129, %r874, 0;
	mov.f32 	%f490, 0f00000000;
	sub.f32 	%f491, %f490, %f489;
	selp.f32 	%f492, %f489, %f491, %p129;
	fma.rn.f32 	%f493, %f6, %f492, %f7;
	mov.f32 	%f494, 0f3F000000;
	copysign.f32 	%f495, %f493, %f494;
	add.rz.f32 	%f496, %f493, %f495;
	cvt.rzi.f32.f32 	%f497, %f496;
	add.f32 	%f498, %f497, 0fBF800000;
	mul.f32 	%f499, %f498, %f17;
	cvt.rzi.s32.f32 	%r875, %f499;
	cvt.rzi.s32.f32 	%r876, %f103;
	add.s32 	%r877, %r875, %r876;
	cvta.to.global.u64 	%rd413, %rd619;
	mul.wide.s32 	%rd414, %r877, 4;
	add.s64 	%rd178, %rd413, %rd414;
	ld.global.u32 	%r878, [%rd178];
	setp.ne.s32 	%p130, %r878, 0;
	@%p130 bra 	$L__BB0_225;
	setp.ltu.f32 	%p229, %f99, 0f47CE4780;
	mov.u32 	%r1548, %r1552;
	mov.f32 	%f983, %f984;
	@%p229 bra 	$L__BB0_216;
	setp.neu.f32 	%p230, %f99, 0f7F800000;
	@%p230 bra 	$L__BB0_211;
	mov.f32 	%f744, 0f00000000;
	mul.rn.f32 	%f983, %f97, %f744;
	mov.b32 	%r1548, 0;
	bra.uni 	$L__BB0_216;
$L__BB0_211:
	mov.b32 	%r301, %f97;
	shl.b32 	%r1172, %r301, 8;
	or.b32  	%r302, %r1172, -2147483648;
	mov.b64 	%rd697, 0;
	mov.b32 	%r1545, 0;
	mov.u64 	%rd695, __cudart_i2opi_f;
	mov.u64 	%rd696, %rd1;
$L__BB0_212:
	.pragma "nounroll";
	ld.global.nc.u32 	%r1173, [%rd695];
	mad.wide.u32 	%rd520, %r1173, %r302, %rd697;
	shr.u64 	%rd697, %rd520, 32;
	st.local.u32 	[%rd696], %rd520;
	add.s32 	%r1545, %r1545, 1;
	add.s64 	%rd696, %rd696, 4;
	add.s64 	%rd695, %rd695, 4;
	setp.ne.s32 	%p231, %r1545, 6;
	@%p231 bra 	$L__BB0_212;
	shr.u32 	%r1174, %r301, 23;
	st.local.u32 	[%rd1+24], %rd697;
	and.b32  	%r305, %r1174, 31;
	and.b32  	%r1175, %r1174, 224;
	add.s32 	%r1176, %r1175, -128;
	shr.u32 	%r1177, %r1176, 5;
	mul.wide.u32 	%rd521, %r1177, 4;
	sub.s64 	%rd185, %rd1, %rd521;
	ld.local.u32 	%r1546, [%rd185+24];
	ld.local.u32 	%r1547, [%rd185+20];
	setp.eq.s32 	%p232, %r305, 0;
	@%p232 bra 	$L__BB0_215;
	shf.l.wrap.b32 	%r1546, %r1547, %r1546, %r305;
	ld.local.u32 	%r1178, [%rd185+16];
	shf.l.wrap.b32 	%r1547, %r1178, %r1547, %r305;
$L__BB0_215:
	shr.u32 	%r1179, %r1546, 30;
	shf.l.wrap.b32 	%r1180, %r1547, %r1546, 2;
	shl.b32 	%r1181, %r1547, 2;
	shr.u32 	%r1182, %r1180, 31;
	add.s32 	%r1183, %r1182, %r1179;
	neg.s32 	%r1184, %r1183;
	setp.lt.s32 	%p233, %r301, 0;
	selp.b32 	%r1548, %r1184, %r1183, %p233;
	xor.b32  	%r1185, %r1180, %r301;
	shr.s32 	%r1186, %r1180, 31;
	xor.b32  	%r1187, %r1186, %r1180;
	xor.b32  	%r1188, %r1186, %r1181;
	cvt.u64.u32 	%rd522, %r1187;
	shl.b64 	%rd523, %rd522, 32;
	cvt.u64.u32 	%rd524, %r1188;
	or.b64  	%rd525, %rd523, %rd524;
	cvt.rn.f64.s64 	%fd53, %rd525;
	mul.f64 	%fd54, %fd53, 0d3BF921FB54442D19;
	cvt.rn.f32.f64 	%f742, %fd54;
	neg.f32 	%f743, %f742;
	setp.lt.s32 	%p234, %r1185, 0;
	selp.f32 	%f983, %f743, %f742, %p234;
$L__BB0_216:
	setp.ltu.f32 	%p235, %f99, 0f47CE4780;
	add.s32 	%r1190, %r1548, 1;
	mul.rn.f32 	%f745, %f983, %f983;
	and.b32  	%r1191, %r1548, 1;
	setp.eq.b32 	%p236, %r1191, 1;
	selp.f32 	%f746, %f983, 0f3F800000, %p236;
	fma.rn.f32 	%f747, %f745, %f746, 0f00000000;
	fma.rn.f32 	%f748, %f745, 0f37CBAC00, 0fBAB607ED;
	selp.f32 	%f749, 0fB94D4153, %f748, %p236;
	selp.f32 	%f750, 0f3C0885E4, 0f3D2AAABB, %p236;
	fma.rn.f32 	%f751, %f749, %f745, %f750;
	selp.f32 	%f752, 0fBE2AAAA8, 0fBEFFFFFF, %p236;
	fma.rn.f32 	%f753, %f751, %f745, %f752;
	fma.rn.f32 	%f754, %f753, %f747, %f746;
	and.b32  	%r1192, %r1190, 2;
	setp.eq.s32 	%p237, %r1192, 0;
	mov.f32 	%f755, 0f00000000;
	sub.f32 	%f756, %f755, %f754;
	selp.f32 	%f757, %f754, %f756, %p237;
	fma.rn.f32 	%f758, %f6, %f757, %f2;
	st.global.f32 	[%rd3], %f758;
	@%p235 bra 	$L__BB0_224;
	setp.neu.f32 	%p238, %f99, 0f7F800000;
	@%p238 bra 	$L__BB0_219;
	mov.f32 	%f761, 0f00000000;
	mul.rn.f32 	%f984, %f97, %f761;
	mov.b32 	%r1552, 0;
	bra.uni 	$L__BB0_224;
$L__BB0_219:
	mov.b32 	%r314, %f97;
	shl.b32 	%r1194, %r314, 8;
	or.b32  	%r315, %r1194, -2147483648;
	mov.b64 	%rd700, 0;
	mov.b32 	%r1549, 0;
	mov.u64 	%rd698, __cudart_i2opi_f;
	mov.u64 	%rd699, %rd1;
$L__BB0_220:
	.pragma "nounroll";
	ld.global.nc.u32 	%r1195, [%rd698];
	mad.wide.u32 	%rd528, %r1195, %r315, %rd700;
	shr.u64 	%rd700, %rd528, 32;
	st.local.u32 	[%rd699], %rd528;
	add.s32 	%r1549, %r1549, 1;
	add.s64 	%rd699, %rd699, 4;
	add.s64 	%rd698, %rd698, 4;
	setp.ne.s32 	%p239, %r1549, 6;
	@%p239 bra 	$L__BB0_220;
	shr.u32 	%r1196, %r314, 23;
	st.local.u32 	[%rd1+24], %rd700;
	and.b32  	%r318, %r1196, 31;
	and.b32  	%r1197, %r1196, 224;
	add.s32 	%r1198, %r1197, -128;
	shr.u32 	%r1199, %r1198, 5;
	mul.wide.u32 	%rd529, %r1199, 4;
	sub.s64 	%rd192, %rd1, %rd529;
	ld.local.u32 	%r1550, [%rd192+24];
	ld.local.u32 	%r1551, [%rd192+20];
	setp.eq.s32 	%p240, %r318, 0;
	@%p240 bra 	$L__BB0_223;
	shf.l.wrap.b32 	%r1550, %r1551, %r1550, %r318;
	ld.local.u32 	%r1200, [%rd192+16];
	shf.l.wrap.b32 	%r1551, %r1200, %r1551, %r318;
$L__BB0_223:
	shr.u32 	%r1201, %r1550, 30;
	shf.l.wrap.b32 	%r1202, %r1551, %r1550, 2;
	shl.b32 	%r1203, %r1551, 2;
	shr.u32 	%r1204, %r1202, 31;
	add.s32 	%r1205, %r1204, %r1201;
	neg.s32 	%r1206, %r1205;
	setp.lt.s32 	%p241, %r314, 0;
	selp.b32 	%r1552, %r1206, %r1205, %p241;
	xor.b32  	%r1207, %r1202, %r314;
	shr.s32 	%r1208, %r1202, 31;
	xor.b32  	%r1209, %r1208, %r1202;
	xor.b32  	%r1210, %r1208, %r1203;
	cvt.u64.u32 	%rd530, %r1209;
	shl.b64 	%rd531, %rd530, 32;
	cvt.u64.u32 	%rd532, %r1210;
	or.b64  	%rd533, %rd531, %rd532;
	cvt.rn.f64.s64 	%fd55, %rd533;
	mul.f64 	%fd56, %fd55, 0d3BF921FB54442D19;
	cvt.rn.f32.f64 	%f759, %fd56;
	neg.f32 	%f760, %f759;
	setp.lt.s32 	%p242, %r1207, 0;
	selp.f32 	%f984, %f760, %f759, %p242;
$L__BB0_224:
	mul.rn.f32 	%f762, %f984, %f984;
	and.b32  	%r1212, %r1552, 1;
	setp.eq.b32 	%p243, %r1212, 1;
	selp.f32 	%f763, 0f3F800000, %f984, %p243;
	fma.rn.f32 	%f764, %f762, %f763, 0f00000000;
	fma.rn.f32 	%f765, %f762, 0f37CBAC00, 0fBAB607ED;
	selp.f32 	%f766, %f765, 0fB94D4153, %p243;
	selp.f32 	%f767, 0f3D2AAABB, 0f3C0885E4, %p243;
	fma.rn.f32 	%f768, %f766, %f762, %f767;
	selp.f32 	%f769, 0fBEFFFFFF, 0fBE2AAAA8, %p243;
	fma.rn.f32 	%f770, %f768, %f762, %f769;
	fma.rn.f32 	%f771, %f770, %f764, %f763;
	and.b32  	%r1213, %r1552, 2;
	setp.eq.s32 	%p244, %r1213, 0;
	mov.f32 	%f772, 0f00000000;
	sub.f32 	%f773, %f772, %f771;
	selp.f32 	%f774, %f771, %f773, %p244;
	fma.rn.f32 	%f775, %f6, %f774, %f7;
	st.global.f32 	[%rd3+4], %f775;
	ld.global.f32 	%f776, [%rd2+-4];
	cvt.rzi.s32.f32 	%r1214, %f776;
	st.global.u32 	[%rd178], %r1214;
	mov.b32 	%r1215, 0;
	st.global.u32 	[%rd33], %r1215;
	bra.uni 	$L__BB0_326;
$L__BB0_225:
	add.f32 	%f113, %f16, 0f4096CBE4;
	mul.f32 	%f500, %f113, 0f3F22F983;
	cvt.rni.s32.f32 	%r1568, %f500;
	cvt.rn.f32.s32 	%f501, %r1568;
	fma.rn.f32 	%f502, %f501, 0fBFC90FDA, %f113;
	fma.rn.f32 	%f503, %f501, 0fB3A22168, %f502;
	fma.rn.f32 	%f988, %f501, 0fA7C234C5, %f503;
	abs.f32 	%f115, %f113;
	setp.ltu.f32 	%p131, %f115, 0f47CE4780;
	mov.u32 	%r1556, %r1568;
	mov.f32 	%f985, %f988;
	@%p131 bra 	$L__BB0_233;
	setp.neu.f32 	%p132, %f115, 0f7F800000;
	@%p132 bra 	$L__BB0_228;
	mov.f32 	%f506, 0f00000000;
	mul.rn.f32 	%f985, %f113, %f506;
	mov.b32 	%r1556, 0;
	bra.uni 	$L__BB0_233;
$L__BB0_228:
	mov.b64 	%rd703, 0;
	mov.b32 	%r1553, 0;
	mov.u64 	%rd701, __cudart_i2opi_f;
	mov.b32 	%r881, %f113;
	shl.b32 	%r882, %r881, 8;
	or.b32  	%r883, %r882, -2147483648;
	mov.u64 	%rd702, %rd1;
$L__BB0_229:
	.pragma "nounroll";
	ld.global.nc.u32 	%r880, [%rd701];
	mad.wide.u32 	%rd417, %r880, %r883, %rd703;
	shr.u64 	%rd703, %rd417, 32;
	st.local.u32 	[%rd702], %rd417;
	add.s32 	%r1553, %r1553, 1;
	add.s64 	%rd702, %rd702, 4;
	add.s64 	%rd701, %rd701, 4;
	setp.ne.s32 	%p133, %r1553, 6;
	@%p133 bra 	$L__BB0_229;
	shr.u32 	%r885, %r881, 23;
	st.local.u32 	[%rd1+24], %rd703;
	and.b32  	%r330, %r885, 31;
	and.b32  	%r886, %r885, 224;
	add.s32 	%r887, %r886, -128;
	shr.u32 	%r888, %r887, 5;
	mul.wide.u32 	%rd418, %r888, 4;
	sub.s64 	%rd199, %rd1, %rd418;
	ld.local.u32 	%r1554, [%rd199+24];
	ld.local.u32 	%r1555, [%rd199+20];
	setp.eq.s32 	%p134, %r330, 0;
	@%p134 bra 	$L__BB0_232;
	shf.l.wrap.b32 	%r1554, %r1555, %r1554, %r330;
	ld.local.u32 	%r889, [%rd199+16];
	shf.l.wrap.b32 	%r1555, %r889, %r1555, %r330;
$L__BB0_232:
	shr.u32 	%r890, %r1554, 30;
	shf.l.wrap.b32 	%r891, %r1555, %r1554, 2;
	shl.b32 	%r892, %r1555, 2;
	shr.u32 	%r893, %r891, 31;
	add.s32 	%r894, %r893, %r890;
	neg.s32 	%r895, %r894;
	setp.lt.s32 	%p135, %r881, 0;
	selp.b32 	%r1556, %r895, %r894, %p135;
	xor.b32  	%r897, %r891, %r881;
	shr.s32 	%r898, %r891, 31;
	xor.b32  	%r899, %r898, %r891;
	xor.b32  	%r900, %r898, %r892;
	cvt.u64.u32 	%rd419, %r899;
	shl.b64 	%rd420, %rd419, 32;
	cvt.u64.u32 	%rd421, %r900;
	or.b64  	%rd422, %rd420, %rd421;
	cvt.rn.f64.s64 	%fd29, %rd422;
	mul.f64 	%fd30, %fd29, 0d3BF921FB54442D19;
	cvt.rn.f32.f64 	%f504, %fd30;
	neg.f32 	%f505, %f504;
	setp.lt.s32 	%p136, %r897, 0;
	selp.f32 	%f985, %f505, %f504, %p136;
$L__BB0_233:
	setp.ltu.f32 	%p137, %f115, 0f47CE4780;
	add.s32 	%r902, %r1556, 1;
	mul.rn.f32 	%f507, %f985, %f985;
	and.b32  	%r903, %r1556, 1;
	setp.eq.b32 	%p138, %r903, 1;
	selp.f32 	%f508, %f985, 0f3F800000, %p138;
	fma.rn.f32 	%f509, %f507, %f508, 0f00000000;
	fma.rn.f32 	%f510, %f507, 0f37CBAC00, 0fBAB607ED;
	selp.f32 	%f511, 0fB94D4153, %f510, %p138;
	selp.f32 	%f512, 0f3C0885E4, 0f3D2AAABB, %p138;
	fma.rn.f32 	%f513, %f511, %f507, %f512;
	selp.f32 	%f514, 0fBE2AAAA8, 0fBEFFFFFF, %p138;
	fma.rn.f32 	%f515, %f513, %f507, %f514;
	fma.rn.f32 	%f516, %f515, %f509, %f508;
	and.b32  	%r904, %r902, 2;
	setp.eq.s32 	%p139, %r904, 0;
	mov.f32 	%f517, 0f00000000;
	sub.f32 	%f518, %f517, %f516;
	selp.f32 	%f519, %f516, %f518, %p139;
	fma.rn.f32 	%f520, %f6, %f519, %f2;
	mov.f32 	%f521, 0f3F000000;
	copysign.f32 	%f522, %f520, %f521;
	add.rz.f32 	%f523, %f520, %f522;
	cvt.rzi.f32.f32 	%f119, %f523;
	mov.u32 	%r1560, %r1568;
	mov.f32 	%f986, %f988;
	@%p137 bra 	$L__BB0_241;
	setp.neu.f32 	%p140, %f115, 0f7F800000;
	@%p140 bra 	$L__BB0_236;
	mov.f32 	%f526, 0f00000000;
	mul.rn.f32 	%f986, %f113, %f526;
	mov.b32 	%r1560, 0;
	bra.uni 	$L__BB0_241;
$L__BB0_236:
	mov.b64 	%rd706, 0;
	mov.b32 	%r1557, 0;
	mov.u64 	%rd704, __cudart_i2opi_f;
	mov.b32 	%r907, %f113;
	shl.b32 	%r908, %r907, 8;
	or.b32  	%r909, %r908, -2147483648;
	mov.u64 	%rd705, %rd1;
$L__BB0_237:
	.pragma "nounroll";
	ld.global.nc.u32 	%r906, [%rd704];
	mad.wide.u32 	%rd425, %r906, %r909, %rd706;
	shr.u64 	%rd706, %rd425, 32;
	st.local.u32 	[%rd705], %rd425;
	add.s32 	%r1557, %r1557, 1;
	add.s64 	%rd705, %rd705, 4;
	add.s64 	%rd704, %rd704, 4;
	setp.ne.s32 	%p141, %r1557, 6;
	@%p141 bra 	$L__BB0_237;
	mov.b32 	%r910, %f113;
	shr.u32 	%r911, %r910, 23;
	st.local.u32 	[%rd1+24], %rd706;
	and.b32  	%r341, %r911, 31;
	and.b32  	%r912, %r911, 224;
	add.s32 	%r913, %r912, -128;
	shr.u32 	%r914, %r913, 5;
	mul.wide.u32 	%rd426, %r914, 4;
	sub.s64 	%rd206, %rd1, %rd426;
	ld.local.u32 	%r1558, [%rd206+24];
	ld.local.u32 	%r1559, [%rd206+20];
	setp.eq.s32 	%p142, %r341, 0;
	@%p142 bra 	$L__BB0_240;
	shf.l.wrap.b32 	%r1558, %r1559, %r1558, %r341;
	ld.local.u32 	%r915, [%rd206+16];
	shf.l.wrap.b32 	%r1559, %r915, %r1559, %r341;
$L__BB0_240:
	shr.u32 	%r916, %r1558, 30;
	shf.l.wrap.b32 	%r917, %r1559, %r1558, 2;
	shl.b32 	%r918, %r1559, 2;
	shr.u32 	%r919, %r917, 31;
	add.s32 	%r920, %r919, %r916;
	neg.s32 	%r921, %r920;
	setp.lt.s32 	%p143, %r910, 0;
	selp.b32 	%r1560, %r921, %r920, %p143;
	xor.b32  	%r923, %r917, %r910;
	shr.s32 	%r924, %r917, 31;
	xor.b32  	%r925, %r924, %r917;
	xor.b32  	%r926, %r924, %r918;
	cvt.u64.u32 	%rd427, %r925;
	shl.b64 	%rd428, %rd427, 32;
	cvt.u64.u32 	%rd429, %r926;
	or.b64  	%rd430, %rd428, %rd429;
	cvt.rn.f64.s64 	%fd31, %rd430;
	mul.f64 	%fd32, %fd31, 0d3BF921FB54442D19;
	cvt.rn.f32.f64 	%f524, %fd32;
	neg.f32 	%f525, %f524;
	setp.lt.s32 	%p144, %r923, 0;
	selp.f32 	%f986, %f525, %f524, %p144;
$L__BB0_241:
	ld.param.u64 	%rd620, [_Z6kernelP6float4S0_Piiiiii_param_2];
	mul.rn.f32 	%f527, %f986, %f986;
	and.b32  	%r928, %r1560, 1;
	setp.eq.b32 	%p145, %r928, 1;
	selp.f32 	%f528, 0f3F800000, %f986, %p145;
	fma.rn.f32 	%f529, %f527, %f528, 0f00000000;
	fma.rn.f32 	%f530, %f527, 0f37CBAC00, 0fBAB607ED;
	selp.f32 	%f531, %f530, 0fB94D4153, %p145;
	selp.f32 	%f532, 0f3D2AAABB, 0f3C0885E4, %p145;
	fma.rn.f32 	%f533, %f531, %f527, %f532;
	selp.f32 	%f534, 0fBEFFFFFF, 0fBE2AAAA8, %p145;
	fma.rn.f32 	%f535, %f533, %f527, %f534;
	fma.rn.f32 	%f536, %f535, %f529, %f528;
	and.b32  	%r929, %r1560, 2;
	setp.eq.s32 	%p146, %r929, 0;
	mov.f32 	%f537, 0f00000000;
	sub.f32 	%f538, %f537, %f536;
	selp.f32 	%f539, %f536, %f538, %p146;
	fma.rn.f32 	%f540, %f6, %f539, %f7;
	mov.f32 	%f541, 0f3F000000;
	copysign.f32 	%f542, %f540, %f541;
	add.rz.f32 	%f543, %f540, %f542;
	cvt.rzi.f32.f32 	%f544, %f543;
	add.f32 	%f545, %f544, 0fBF800000;
	mul.f32 	%f546, %f545, %f17;
	cvt.rzi.s32.f32 	%r930, %f546;
	cvt.rzi.s32.f32 	%r931, %f119;
	add.s32 	%r932, %r930, %r931;
	cvta.to.global.u64 	%rd431, %rd620;
	mul.wide.s32 	%rd432, %r932, 4;
	add.s64 	%rd207, %rd431, %rd432;
	ld.global.u32 	%r933, [%rd207];
	setp.ne.s32 	%p147, %r933, 0;
	@%p147 bra 	$L__BB0_259;
	setp.ltu.f32 	%p213, %f115, 0f47CE4780;
	mov.u32 	%r1564, %r1568;
	mov.f32 	%f987, %f988;
	@%p213 bra 	$L__BB0_250;
	setp.neu.f32 	%p214, %f115, 0f7F800000;
	@%p214 bra 	$L__BB0_245;
	mov.f32 	%f709, 0f00000000;
	mul.rn.f32 	%f987, %f113, %f709;
	mov.b32 	%r1564, 0;
	bra.uni 	$L__BB0_250;
$L__BB0_245:
	mov.b32 	%r350, %f113;
	shl.b32 	%r1127, %r350, 8;
	or.b32  	%r351, %r1127, -2147483648;
	mov.b64 	%rd709, 0;
	mov.b32 	%r1561, 0;
	mov.u64 	%rd707, __cudart_i2opi_f;
	mov.u64 	%rd708, %rd1;
$L__BB0_246:
	.pragma "nounroll";
	ld.global.nc.u32 	%r1128, [%rd707];
	mad.wide.u32 	%rd504, %r1128, %r351, %rd709;
	shr.u64 	%rd709, %rd504, 32;
	st.local.u32 	[%rd708], %rd504;
	add.s32 	%r1561, %r1561, 1;
	add.s64 	%rd708, %rd708, 4;
	add.s64 	%rd707, %rd707, 4;
	setp.ne.s32 	%p215, %r1561, 6;
	@%p215 bra 	$L__BB0_246;
	shr.u32 	%r1129, %r350, 23;
	st.local.u32 	[%rd1+24], %rd709;
	and.b32  	%r354, %r1129, 31;
	and.b32  	%r1130, %r1129, 224;
	add.s32 	%r1131, %r1130, -128;
	shr.u32 	%r1132, %r1131, 5;
	mul.wide.u32 	%rd505, %r1132, 4;
	sub.s64 	%rd214, %rd1, %rd505;
	ld.local.u32 	%r1562, [%rd214+24];
	ld.local.u32 	%r1563, [%rd214+20];
	setp.eq.s32 	%p216, %r354, 0;
	@%p216 bra 	$L__BB0_249;
	shf.l.wrap.b32 	%r1562, %r1563, %r1562, %r354;
	ld.local.u32 	%r1133, [%rd214+16];
	shf.l.wrap.b32 	%r1563, %r1133, %r1563, %r354;
$L__BB0_249:
	shr.u32 	%r1134, %r1562, 30;
	shf.l.wrap.b32 	%r1135, %r1563, %r1562, 2;
	shl.b32 	%r1136, %r1563, 2;
	shr.u32 	%r1137, %r1135, 31;
	add.s32 	%r1138, %r1137, %r1134;
	neg.s32 	%r1139, %r1138;
	setp.lt.s32 	%p217, %r350, 0;
	selp.b32 	%r1564, %r1139, %r1138, %p217;
	xor.b32  	%r1140, %r1135, %r350;
	shr.s32 	%r1141, %r1135, 31;
	xor.b32  	%r1142, %r1141, %r1135;
	xor.b32  	%r1143, %r1141, %r1136;
	cvt.u64.u32 	%rd506, %r1142;
	shl.b64 	%rd507, %rd506, 32;
	cvt.u64.u32 	%rd508, %r1143;
	or.b64  	%rd509, %rd507, %rd508;
	cvt.rn.f64.s64 	%fd49, %rd509;
	mul.f64 	%fd50, %fd49, 0d3BF921FB54442D19;
	cvt.rn.f32.f64 	%f707, %fd50;
	neg.f32 	%f708, %f707;
	setp.lt.s32 	%p218, %r1140, 0;
	selp.f32 	%f987, %f708, %f707, %p218;
$L__BB0_250:
	setp.ltu.f32 	%p219, %f115, 0f47CE4780;
	add.s32 	%r1145, %r1564, 1;
	mul.rn.f32 	%f710, %f987, %f987;
	and.b32  	%r1146, %r1564, 1;
	setp.eq.b32 	%p220, %r1146, 1;
	selp.f32 	%f711, %f987, 0f3F800000, %p220;
	fma.rn.f32 	%f712, %f710, %f711, 0f00000000;
	fma.rn.f32 	%f713, %f710, 0f37CBAC00, 0fBAB607ED;
	selp.f32 	%f714, 0fB94D4153, %f713, %p220;
	selp.f32 	%f715, 0f3C0885E4, 0f3D2AAABB, %p220;
	fma.rn.f32 	%f716, %f714, %f710, %f715;
	selp.f32 	%f717, 0fBE2AAAA8, 0fBEFFFFFF, %p220;
	fma.rn.f32 	%f718, %f716, %f710, %f717;
	fma.rn.f32 	%f719, %f718, %f712, %f711;
	and.b32  	%r1147, %r1145, 2;
	setp.eq.s32 	%p221, %r1147, 0;
	mov.f32 	%f720, 0f00000000;
	sub.f32 	%f721, %f720, %f719;
	selp.f32 	%f722, %f719, %f721, %p221;
	fma.rn.f32 	%f723, %f6, %f722, %f2;
	st.global.f32 	[%rd3], %f723;
	@%p219 bra 	$L__BB0_258;
	setp.neu.f32 	%p222, %f115, 0f7F800000;
	@%p222 bra 	$L__BB0_253;
	mov.f32 	%f726, 0f00000000;
	mul.rn.f32 	%f988, %f113, %f726;
	mov.b32 	%r1568, 0;
	bra.uni 	$L__BB0_258;
$L__BB0_253:
	mov.b32 	%r363, %f113;
	shl.b32 	%r1149, %r363, 8;
	or.b32  	%r364, %r1149, -2147483648;
	mov.b64 	%rd712, 0;
	mov.b32 	%r1565, 0;
	mov.u64 	%rd710, __cudart_i2opi_f;
	mov.u64 	%rd711, %rd1;
$L__BB0_254:
	.pragma "nounroll";
	ld.global.nc.u32 	%r1150, [%rd710];
	mad.wide.u32 	%rd512, %r1150, %r364, %rd712;
	shr.u64 	%rd712, %rd512, 32;
	st.local.u32 	[%rd711], %rd512;
	add.s32 	%r1565, %r1565, 1;
	add.s64 	%rd711, %rd711, 4;
	add.s64 	%rd710, %rd710, 4;
	setp.ne.s32 	%p223, %r1565, 6;
	@%p223 bra 	$L__BB0_254;
	shr.u32 	%r1151, %r363, 23;
	st.local.u32 	[%rd1+24], %rd712;
	and.b32  	%r367, %r1151, 31;
	and.b32  	%r1152, %r1151, 224;
	add.s32 	%r1153, %r1152, -128;
	shr.u32 	%r1154, %r1153, 5;
	mul.wide.u32 	%rd513, %r1154, 4;
	sub.s64 	%rd221, %rd1, %rd513;
	ld.local.u32 	%r1566, [%rd221+24];
	ld.local.u32 	%r1567, [%rd221+20];
	setp.eq.s32 	%p224, %r367, 0;
	@%p224 bra 	$L__BB0_257;
	shf.l.wrap.b32 	%r1566, %r1567, %r1566, %r367;
	ld.local.u32 	%r1155, [%rd221+16];
	shf.l.wrap.b32 	%r1567, %r1155, %r1567, %r367;
$L__BB0_257:
	shr.u32 	%r1156, %r1566, 30;
	shf.l.wrap.b32 	%r1157, %r1567, %r1566, 2;
	shl.b32 	%r1158, %r1567, 2;
	shr.u32 	%r1159, %r1157, 31;
	add.s32 	%r1160, %r1159, %r1156;
	neg.s32 	%r1161, %r1160;
	setp.lt.s32 	%p225, %r363, 0;
	selp.b32 	%r1568, %r1161, %r1160, %p225;
	xor.b32  	%r1162, %r1157, %r363;
	shr.s32 	%r1163, %r1157, 31;
	xor.b32  	%r1164, %r1163, %r1157;
	xor.b32  	%r1165, %r1163, %r1158;
	cvt.u64.u32 	%rd514, %r1164;
	shl.b64 	%rd515, %rd514, 32;
	cvt.u64.u32 	%rd516, %r1165;
	or.b64  	%rd517, %rd515, %rd516;
	cvt.rn.f64.s64 	%fd51, %rd517;
	mul.f64 	%fd52, %fd51, 0d3BF921FB54442D19;
	cvt.rn.f32.f64 	%f724, %fd52;
	neg.f32 	%f725, %f724;
	setp.lt.s32 	%p226, %r1162, 0;
	selp.f32 	%f988, %f725, %f724, %p226;
$L__BB0_258:
	mul.rn.f32 	%f727, %f988, %f988;
	and.b32  	%r1167, %r1568, 1;
	setp.eq.b32 	%p227, %r1167, 1;
	selp.f32 	%f728, 0f3F800000, %f988, %p227;
	fma.rn.f32 	%f729, %f727, %f728, 0f00000000;
	fma.rn.f32 	%f730, %f727, 0f37CBAC00, 0fBAB607ED;
	selp.f32 	%f731, %f730, 0fB94D4153, %p227;
	selp.f32 	%f732, 0f3D2AAABB, 0f3C0885E4, %p227;
	fma.rn.f32 	%f733, %f731, %f727, %f732;
	selp.f32 	%f734, 0fBEFFFFFF, 0fBE2AAAA8, %p227;
	fma.rn.f32 	%f735, %f733, %f727, %f734;
	fma.rn.f32 	%f736, %f735, %f729, %f728;
	and.b32  	%r1168, %r1568, 2;
	setp.eq.s32 	%p228, %r1168, 0;
	mov.f32 	%f737, 0f00000000;
	sub.f32 	%f738, %f737, %f736;
	selp.f32 	%f739, %f736, %f738, %p228;
	fma.rn.f32 	%f740, %f6, %f739, %f7;
	st.global.f32 	[%rd3+4], %f740;
	ld.global.f32 	%f741, [%rd2+-4];
	cvt.rzi.s32.f32 	%r1169, %f741;
	st.global.u32 	[%rd207], %r1169;
	mov.b32 	%r1170, 0;
	st.global.u32 	[%rd33], %r1170;
	bra.uni 	$L__BB0_326;
$L__BB0_259:
	add.f32 	%f129, %f16, 0f40AFEDE0;
	mul.f32 	%f547, %f129, 0f3F22F983;
	cvt.rni.s32.f32 	%r1584, %f547;
	cvt.rn.f32.s32 	%f548, %r1584;
	fma.rn.f32 	%f549, %f548, 0fBFC90FDA, %f129;
	fma.rn.f32 	%f550, %f548, 0fB3A22168, %f549;
	fma.rn.f32 	%f992, %f548, 0fA7C234C5, %f550;
	abs.f32 	%f131, %f129;
	setp.ltu.f32 	%p148, %f131, 0f47CE4780;
	mov.u32 	%r1572, %r1584;
	mov.f32 	%f989, %f992;
	@%p148 bra 	$L__BB0_267;
	setp.neu.f32 	%p149, %f131, 0f7F800000;
	@%p149 bra 	$L__BB0_262;
	mov.f32 	%f553, 0f00000000;
	mul.rn.f32 	%f989, %f129, %f553;
	mov.b32 	%r1572, 0;
	bra.uni 	$L__BB0_267;
$L__BB0_262:
	mov.b64 	%rd715, 0;
	mov.b32 	%r1569, 0;
	mov.u64 	%rd713, __cudart_i2opi_f;
	mov.b32 	%r936, %f129;
	shl.b32 	%r937, %r936, 8;
	or.b32  	%r938, %r937, -2147483648;
	mov.u64 	%rd714, %rd1;
$L__BB0_263:
	.pragma "nounroll";
	ld.global.nc.u32 	%r935, [%rd713];
	mad.wide.u32 	%rd435, %r935, %r938, %rd715;
	shr.u64 	%rd715, %rd435, 32;
	st.local.u32 	[%rd714], %rd435;
	add.s32 	%r1569, %r1569, 1;
	add.s64 	%rd714, %rd714, 4;
	add.s64 	%rd713, %rd713, 4;
	setp.ne.s32 	%p150, %r1569, 6;
	@%p150 bra 	$L__BB0_263;
	shr.u32 	%r940, %r936, 23;
	st.local.u32 	[%rd1+24], %rd715;
	and.b32  	%r379, %r940, 31;
	and.b32  	%r941, %r940, 224;
	add.s32 	%r942, %r941, -128;
	shr.u32 	%r943, %r942, 5;
	mul.wide.u32 	%rd436, %r943, 4;
	sub.s64 	%rd228, %rd1, %rd436;
	ld.local.u32 	%r1570, [%rd228+24];
	ld.local.u32 	%r1571, [%rd228+20];
	setp.eq.s32 	%p151, %r379, 0;
	@%p151 bra 	$L__BB0_266;
	shf.l.wrap.b32 	%r1570, %r1571, %r1570, %r379;
	ld.local.u32 	%r944, [%rd228+16];
	shf.l.wrap.b32 	%r1571, %r944, %r1571, %r379;
$L__BB0_266:
	shr.u32 	%r945, %r1570, 30;
	shf.l.wrap.b32 	%r946, %r1571, %r1570, 2;
	shl.b32 	%r947, %r1571, 2;
	shr.u32 	%r948, %r946, 31;
	add.s32 	%r949, %r948, %r945;
	neg.s32 	%r950, %r949;
	setp.lt.s32 	%p152, %r936, 0;
	selp.b32 	%r1572, %r950, %r949, %p152;
	xor.b32  	%r952, %r946, %r936;
	shr.s32 	%r953, %r946, 31;
	xor.b32  	%r954, %r953, %r946;
	xor.b32  	%r955, %r953, %r947;
	cvt.u64.u32 	%rd437, %r954;
	shl.b64 	%rd438, %rd437, 32;
	cvt.u64.u32 	%rd439, %r955;
	or.b64  	%rd440, %rd438, %rd439;
	cvt.rn.f64.s64 	%fd33, %rd440;
	mul.f64 	%fd34, %fd33, 0d3BF921FB54442D19;
	cvt.rn.f32.f64 	%f551, %fd34;
	neg.f32 	%f552, %f551;
	setp.lt.s32 	%p153, %r952, 0;
	selp.f32 	%f989, %f552, %f551, %p153;
$L__BB0_267:
	setp.ltu.f32 	%p154, %f131, 0f47CE4780;
	add.s32 	%r957, %r1572, 1;
	mul.rn.f32 	%f554, %f989, %f989;
	and.b32  	%r958, %r1572, 1;
	setp.eq.b32 	%p155, %r958, 1;
	selp.f32 	%f555, %f989, 0f3F800000, %p155;
	fma.rn.f32 	%f556, %f554, %f555, 0f00000000;
	fma.rn.f32 	%f557, %f554, 0f37CBAC00, 0fBAB607ED;
	selp.f32 	%f558, 0fB94D4153, %f557, %p155;
	selp.f32 	%f559, 0f3C0885E4, 0f3D2AAABB, %p155;
	fma.rn.f32 	%f560, %f558, %f554, %f559;
	selp.f32 	%f561, 0fBE2AAAA8, 0fBEFFFFFF, %p155;
	fma.rn.f32 	%f562, %f560, %f554, %f561;
	fma.rn.f32 	%f563, %f562, %f556, %f555;
	and.b32  	%r959, %r957, 2;
	setp.eq.s32 	%p156, %r959, 0;
	mov.f32 	%f564, 0f00000000;
	sub.f32 	%f565, %f564, %f563;
	selp.f32 	%f566, %f563, %f565, %p156;
	fma.rn.f32 	%f567, %f6, %f566, %f2;
	mov.f32 	%f568, 0f3F000000;
	copysign.f32 	%f569, %f567, %f568;
	add.rz.f32 	%f570, %f567, %f569;
	cvt.rzi.f32.f32 	%f135, %f570;
	mov.u32 	%r1576, %r1584;
	mov.f32 	%f990, %f992;
	@%p154 bra 	$L__BB0_275;
	setp.neu.f32 	%p157, %f131, 0f7F800000;
	@%p157 bra 	$L__BB0_270;
	mov.f32 	%f573, 0f00000000;
	mul.rn.f32 	%f990, %f129, %f573;
	mov.b32 	%r1576, 0;
	bra.uni 	$L__BB0_275;
$L__BB0_270:
	mov.b64 	%rd718, 0;
	mov.b32 	%r1573, 0;
	mov.u64 	%rd716, __cudart_i2opi_f;
	mov.b32 	%r962, %f129;
	shl.b32 	%r963, %r962, 8;
	or.b32  	%r964, %r963, -2147483648;
	mov.u64 	%rd717, %rd1;
$L__BB0_271:
	.pragma "nounroll";
	ld.global.nc.u32 	%r961, [%rd716];
	mad.wide.u32 	%rd443, %r961, %r964, %rd718;
	shr.u64 	%rd718, %rd443, 32;
	st.local.u32 	[%rd717], %rd443;
	add.s32 	%r1573, %r1573, 1;
	add.s64 	%rd717, %rd717, 4;
	add.s64 	%rd716, %rd716, 4;
	setp.ne.s32 	%p158, %r1573, 6;
	@%p158 bra 	$L__BB0_271;
	mov.b32 	%r965, %f129;
	shr.u32 	%r966, %r965, 23;
	st.local.u32 	[%rd1+24], %rd718;
	and.b32  	%r390, %r966, 31;
	and.b32  	%r967, %r966, 224;
	add.s32 	%r968, %r967, -128;
	shr.u32 	%r969, %r968, 5;
	mul.wide.u32 	%rd444, %r969, 4;
	sub.s64 	%rd235, %rd1, %rd444;
	ld.local.u32 	%r1574, [%rd235+24];
	ld.local.u32 	%r1575, [%rd235+20];
	setp.eq.s32 	%p159, %r390, 0;
	@%p159 bra 	$L__BB0_274;
	shf.l.wrap.b32 	%r1574, %r1575, %r1574, %r390;
	ld.local.u32 	%r970, [%rd235+16];
	shf.l.wrap.b32 	%r1575, %r970, %r1575, %r390;
$L__BB0_274:
	shr.u32 	%r971, %r1574, 30;
	shf.l.wrap.b32 	%r972, %r1575, %r1574, 2;
	shl.b32 	%r973, %r1575, 2;
	shr.u32 	%r974, %r972, 31;
	add.s32 	%r975, %r974, %r971;
	neg.s32 	%r976, %r975;
	setp.lt.s32 	%p160, %r965, 0;
	selp.b32 	%r1576, %r976, %r975, %p160;
	xor.b32  	%r978, %r972, %r965;
	shr.s32 	%r979, %r972, 31;
	xor.b32  	%r980, %r979, %r972;
	xor.b32  	%r981, %r979, %r973;
	cvt.u64.u32 	%rd445, %r980;
	shl.b64 	%rd446, %rd445, 32;
	cvt.u64.u32 	%rd447, %r981;
	or.b64  	%rd448, %rd446, %rd447;
	cvt.rn.f64.s64 	%fd35, %rd448;
	mul.f64 	%fd36, %fd35, 0d3BF921FB54442D19;
	cvt.rn.f32.f64 	%f571, %fd36;
	neg.f32 	%f572, %f571;
	setp.lt.s32 	%p161, %r978, 0;
	selp.f32 	%f990, %f572, %f571, %p161;
$L__BB0_275:
	ld.param.u64 	%rd621, [_Z6kernelP6float4S0_Piiiiii_param_2];
	mul.rn.f32 	%f574, %f990, %f990;
	and.b32  	%r983, %r1576, 1;
	setp.eq.b32 	%p162, %r983, 1;
	selp.f32 	%f575, 0f3F800000, %f990, %p162;
	fma.rn.f32 	%f576, %f574, %f575, 0f00000000;
	fma.rn.f32 	%f577, %f574, 0f37CBAC00, 0fBAB607ED;
	selp.f32 	%f578, %f577, 0fB94D4153, %p162;
	selp.f32 	%f579, 0f3D2AAABB, 0f3C0885E4, %p162;
	fma.rn.f32 	%f580, %f578, %f574, %f579;
	selp.f32 	%f581, 0fBEFFFFFF, 0fBE2AAAA8, %p162;
	fma.rn.f32 	%f582, %f580, %f574, %f581;
	fma.rn.f32 	%f583, %f582, %f576, %f575;
	and.b32  	%r984, %r1576, 2;
	setp.eq.s32 	%p163, %r984, 0;
	mov.f32 	%f584, 0f00000000;
	sub.f32 	%f585, %f584, %f583;
	selp.f32 	%f586, %f583, %f585, %p163;
	fma.rn.f32 	%f587, %f6, %f586, %f7;
	mov.f32 	%f588, 0f3F000000;
	copysign.f32 	%f589, %f587, %f588;
	add.rz.f32 	%f590, %f587, %f589;
	cvt.rzi.f32.f32 	%f591, %f590;
	add.f32 	%f592, %f591, 0fBF800000;
	mul.f32 	%f593, %f592, %f17;
	cvt.rzi.s32.f32 	%r985, %f593;
	cvt.rzi.s32.f32 	%r986, %f135;
	add.s32 	%r987, %r985, %r986;
	cvta.to.global.u64 	%rd449, %rd621;
	mul.wide.s32 	%rd450, %r987, 4;
	add.s64 	%rd236, %rd449, %rd450;
	ld.global.u32 	%r988, [%rd236];
	setp.ne.s32 	%p164, %r988, 0;
	@%p164 bra 	$L__BB0_293;
	setp.ltu.f32 	%p197, %f131, 0f47CE4780;
	mov.u32 	%r1580, %r1584;
	mov.f32 	%f991, %f992;
	@%p197 bra 	$L__BB0_284;
	setp.neu.f32 	%p198, %f131, 0f7F800000;
	@%p198 bra 	$L__BB0_279;
	mov.f32 	%f674, 0f00000000;
	mul.rn.f32 	%f991, %f129, %f674;
	mov.b32 	%r1580, 0;
	bra.uni 	$L__BB0_284;
$L__BB0_279:
	mov.b32 	%r399, %f129;
	shl.b32 	%r1082, %r399, 8;
	or.b32  	%r400, %r1082, -2147483648;
	mov.b64 	%rd721, 0;
	mov.b32 	%r1577, 0;
	mov.u64 	%rd719, __cudart_i2opi_f;
	mov.u64 	%rd720, %rd1;
$L__BB0_280:
	.pragma "nounroll";
	ld.global.nc.u32 	%r1083, [%rd719];
	mad.wide.u32 	%rd488, %r1083, %r400, %rd721;
	shr.u64 	%rd721, %rd488, 32;
	st.local.u32 	[%rd720], %rd488;
	add.s32 	%r1577, %r1577, 1;
	add.s64 	%rd720, %rd720, 4;
	add.s64 	%rd719, %rd719, 4;
	setp.ne.s32 	%p199, %r1577, 6;
	@%p199 bra 	$L__BB0_280;
	shr.u32 	%r1084, %r399, 23;
	st.local.u32 	[%rd1+24], %rd721;
	and.b32  	%r403, %r1084, 31;
	and.b32  	%r1085, %r1084, 224;
	add.s32 	%r1086, %r1085, -128;
	shr.u32 	%r1087, %r1086, 5;
	mul.wide.u32 	%rd489, %r1087, 4;
	sub.s64 	%rd243, %rd1, %rd489;
	ld.local.u32 	%r1578, [%rd243+24];
	ld.local.u32 	%r1579, [%rd243+20];
	setp.eq.s32 	%p200, %r403, 0;
	@%p200 bra 	$L__BB0_283;
	shf.l.wrap.b32 	%r1578, %r1579, %r1578, %r403;
	ld.local.u32 	%r1088, [%rd243+16];
	shf.l.wrap.b32 	%r1579, %r1088, %r1579, %r403;
$L__BB0_283:
	shr.u32 	%r1089, %r1578, 30;
	shf.l.wrap.b32 	%r1090, %r1579, %r1578, 2;
	shl.b32 	%r1091, %r1579, 2;
	shr.u32 	%r1092, %r1090, 31;
	add.s32 	%r1093, %r1092, %r1089;
	neg.s32 	%r1094, %r1093;
	setp.lt.s32 	%p201, %r399, 0;
	selp.b32 	%r1580, %r1094, %r1093, %p201;
	xor.b32  	%r1095, %r1090, %r399;
	shr.s32 	%r1096, %r1090, 31;
	xor.b32  	%r1097, %r1096, %r1090;
	xor.b32  	%r1098, %r1096, %r1091;
	cvt.u64.u32 	%rd490, %r1097;
	shl.b64 	%rd491, %rd490, 32;
	cvt.u64.u32 	%rd492, %r1098;
	or.b64  	%rd493, %rd491, %rd492;
	cvt.rn.f64.s64 	%fd45, %rd493;
	mul.f64 	%fd46, %fd45, 0d3BF921FB54442D19;
	cvt.rn.f32.f64 	%f672, %fd46;
	neg.f32 	%f673, %f672;
	setp.lt.s32 	%p202, %r1095, 0;
	selp.f32 	%f991, %f673, %f672, %p202;
$L__BB0_284:
	setp.ltu.f32 	%p203, %f131, 0f47CE4780;
	add.s32 	%r1100, %r1580, 1;
	mul.rn.f32 	%f675, %f991, %f991;
	and.b32  	%r1101, %r1580, 1;
	setp.eq.b32 	%p204, %r1101, 1;
	selp.f32 	%f676, %f991, 0f3F800000, %p204;
	fma.rn.f32 	%f677, %f675, %f676, 0f00000000;
	fma.rn.f32 	%f678, %f675, 0f37CBAC00, 0fBAB607ED;
	selp.f32 	%f679, 0fB94D4153, %f678, %p204;
	selp.f32 	%f680, 0f3C0885E4, 0f3D2AAABB, %p204;
	fma.rn.f32 	%f681, %f679, %f675, %f680;
	selp.f32 	%f682, 0fBE2AAAA8, 0fBEFFFFFF, %p204;
	fma.rn.f32 	%f683, %f681, %f675, %f682;
	fma.rn.f32 	%f684, %f683, %f677, %f676;
	and.b32  	%r1102, %r1100, 2;
	setp.eq.s32 	%p205, %r1102, 0;
	mov.f32 	%f685, 0f00000000;
	sub.f32 	%f686, %f685, %f684;
	selp.f32 	%f687, %f684, %f686, %p205;
	fma.rn.f32 	%f688, %f6, %f687, %f2;
	st.global.f32 	[%rd3], %f688;
	@%p203 bra 	$L__BB0_292;
	setp.neu.f32 	%p206, %f131, 0f7F800000;
	@%p206 bra 	$L__BB0_287;
	mov.f32 	%f691, 0f00000000;
	mul.rn.f32 	%f992, %f129, %f691;
	mov.b32 	%r1584, 0;
	bra.uni 	$L__BB0_292;
$L__BB0_287:
	mov.b32 	%r412, %f129;
	shl.b32 	%r1104, %r412, 8;
	or.b32  	%r413, %r1104, -2147483648;
	mov.b64 	%rd724, 0;
	mov.b32 	%r1581, 0;
	mov.u64 	%rd722, __cudart_i2opi_f;
	mov.u64 	%rd723, %rd1;
$L__BB0_288:
	.pragma "nounroll";
	ld.global.nc.u32 	%r1105, [%rd722];
	mad.wide.u32 	%rd496, %r1105, %r413, %rd724;
	shr.u64 	%rd724, %rd496, 32;
	st.local.u32 	[%rd723], %rd496;
	add.s32 	%r1581, %r1581, 1;
	add.s64 	%rd723, %rd723, 4;
	add.s64 	%rd722, %rd722, 4;
	setp.ne.s32 	%p207, %r1581, 6;
	@%p207 bra 	$L__BB0_288;
	shr.u32 	%r1106, %r412, 23;
	st.local.u32 	[%rd1+24], %rd724;
	and.b32  	%r416, %r1106, 31;
	and.b32  	%r1107, %r1106, 224;
	add.s32 	%r1108, %r1107, -128;
	shr.u32 	%r1109, %r1108, 5;
	mul.wide.u32 	%rd497, %r1109, 4;
	sub.s64 	%rd250, %rd1, %rd497;
	ld.local.u32 	%r1582, [%rd250+24];
	ld.local.u32 	%r1583, [%rd250+20];
	setp.eq.s32 	%p208, %r416, 0;
	@%p208 bra 	$L__BB0_291;
	shf.l.wrap.b32 	%r1582, %r1583, %r1582, %r416;
	ld.local.u32 	%r1110, [%rd250+16];
	shf.l.wrap.b32 	%r1583, %r1110, %r1583, %r416;
$L__BB0_291:
	shr.u32 	%r1111, %r1582, 30;
	shf.l.wrap.b32 	%r1112, %r1583, %r1582, 2;
	shl.b32 	%r1113, %r1583, 2;
	shr.u32 	%r1114, %r1112, 31;
	add.s32 	%r1115, %r1114, %r1111;
	neg.s32 	%r1116, %r1115;
	setp.lt.s32 	%p209, %r412, 0;
	selp.b32 	%r1584, %r1116, %r1115, %p209;
	xor.b32  	%r1117, %r1112, %r412;
	shr.s32 	%r1118, %r1112, 31;
	xor.b32  	%r1119, %r1118, %r1112;
	xor.b32  	%r1120, %r1118, %r1113;
	cvt.u64.u32 	%rd498, %r1119;
	shl.b64 	%rd499, %rd498, 32;
	cvt.u64.u32 	%rd500, %r1120;
	or.b64  	%rd501, %rd499, %rd500;
	cvt.rn.f64.s64 	%fd47, %rd501;
	mul.f64 	%fd48, %fd47, 0d3BF921FB54442D19;
	cvt.rn.f32.f64 	%f689, %fd48;
	neg.f32 	%f690, %f689;
	setp.lt.s32 	%p210, %r1117, 0;
	selp.f32 	%f992, %f690, %f689, %p210;
$L__BB0_292:
	mul.rn.f32 	%f692, %f992, %f992;
	and.b32  	%r1122, %r1584, 1;
	setp.eq.b32 	%p211, %r1122, 1;
	selp.f32 	%f693, 0f3F800000, %f992, %p211;
	fma.rn.f32 	%f694, %f692, %f693, 0f00000000;
	fma.rn.f32 	%f695, %f692, 0f37CBAC00, 0fBAB607ED;
	selp.f32 	%f696, %f695, 0fB94D4153, %p211;
	selp.f32 	%f697, 0f3D2AAABB, 0f3C0885E4, %p211;
	fma.rn.f32 	%f698, %f696, %f692, %f697;
	selp.f32 	%f699, 0fBEFFFFFF, 0fBE2AAAA8, %p211;
	fma.rn.f32 	%f700, %f698, %f692, %f699;
	fma.rn.f32 	%f701, %f700, %f694, %f693;
	and.b32  	%r1123, %r1584, 2;
	setp.eq.s32 	%p212, %r1123, 0;
	mov.f32 	%f702, 0f00000000;
	sub.f32 	%f703, %f702, %f701;
	selp.f32 	%f704, %f701, %f703, %p212;
	fma.rn.f32 	%f705, %f6, %f704, %f7;
	st.global.f32 	[%rd3+4], %f705;
	ld.global.f32 	%f706, [%rd2+-4];
	cvt.rzi.s32.f32 	%r1124, %f706;
	st.global.u32 	[%rd236], %r1124;
	mov.b32 	%r1125, 0;
	st.global.u32 	[%rd33], %r1125;
	bra.uni 	$L__BB0_326;
$L__BB0_293:
	setp.ltu.f32 	%p165, %f19, 0f47CE4780;
	mov.u32 	%r1588, %r29;
	mov.f32 	%f993, %f18;
	@%p165 bra 	$L__BB0_301;
	setp.neu.f32 	%p166, %f19, 0f7F800000;
	@%p166 bra 	$L__BB0_296;
	mov.f32 	%f596, 0f00000000;
	mul.rn.f32 	%f993, %f16, %f596;
	mov.b32 	%r1588, 0;
	bra.uni 	$L__BB0_301;
$L__BB0_296:
	mov.b32 	%r425, %f16;
	shl.b32 	%r990, %r425, 8;
	or.b32  	%r426, %r990, -2147483648;
	mov.b64 	%rd727, 0;
	mov.b32 	%r1585, 0;
	mov.u64 	%rd725, __cudart_i2opi_f;
	mov.u64 	%rd726, %rd1;
$L__BB0_297:
	.pragma "nounroll";
	ld.global.nc.u32 	%r991, [%rd725];
	mad.wide.u32 	%rd453, %r991, %r426, %rd727;
	shr.u64 	%rd727, %rd453, 32;
	st.local.u32 	[%rd726], %rd453;
	add.s32 	%r1585, %r1585, 1;
	add.s64 	%rd726, %rd726, 4;
	add.s64 	%rd725, %rd725, 4;
	setp.ne.s32 	%p167, %r1585, 6;
	@%p167 bra 	$L__BB0_297;
	shr.u32 	%r992, %r425, 23;
	st.local.u32 	[%rd1+24], %rd727;
	and.b32  	%r429, %r992, 31;
	and.b32  	%r993, %r992, 224;
	add.s32 	%r994, %r993, -128;
	shr.u32 	%r995, %r994, 5;
	mul.wide.u32 	%rd454, %r995, 4;
	sub.s64 	%rd257, %rd1, %rd454;
	ld.local.u32 	%r1586, [%rd257+24];
	ld.local.u32 	%r1587, [%rd257+20];
	setp.eq.s32 	%p168, %r429, 0;
	@%p168 bra 	$L__BB0_300;
	shf.l.wrap.b32 	%r1586, %r1587, %r1586, %r429;
	ld.local.u32 	%r996, [%rd257+16];
	shf.l.wrap.b32 	%r1587, %r996, %r1587, %r429;
$L__BB0_300:
	shr.u32 	%r997, %r1586, 30;
	shf.l.wrap.b32 	%r998, %r1587, %r1586, 2;
	shl.b32 	%r999, %r1587, 2;
	shr.u32 	%r1000, %r998, 31;
	add.s32 	%r1001, %r1000, %r997;
	neg.s32 	%r1002, %r1001;
	setp.lt.s32 	%p169, %r425, 0;
	selp.b32 	%r1588, %r1002, %r1001, %p169;
	xor.b32  	%r1003, %r998, %r425;
	shr.s32 	%r1004, %r998, 31;
	xor.b32  	%r1005, %r1004, %r998;
	xor.b32  	%r1006, %r1004, %r999;
	cvt.u64.u32 	%rd455, %r1005;
	shl.b64 	%rd456, %rd455, 32;
	cvt.u64.u32 	%rd457, %r1006;
	or.b64  	%rd458, %rd456, %rd457;
	cvt.rn.f64.s64 	%fd37, %rd458;
	mul.f64 	%fd38, %fd37, 0d3BF921FB54442D19;
	cvt.rn.f32.f64 	%f594, %fd38;
	neg.f32 	%f595, %f594;
	setp.lt.s32 	%p170, %r1003, 0;
	selp.f32 	%f993, %f595, %f594, %p170;
$L__BB0_301:
	setp.ltu.f32 	%p171, %f19, 0f47CE4780;
	add.s32 	%r1008, %r1588, 1;
	mul.rn.f32 	%f597, %f993, %f993;
	and.b32  	%r1009, %r1588, 1;
	setp.eq.b32 	%p172, %r1009, 1;
	selp.f32 	%f598, %f993, 0f3F800000, %p172;
	fma.rn.f32 	%f599, %f597, %f598, 0f00000000;
	fma.rn.f32 	%f600, %f597, 0f37CBAC00, 0fBAB607ED;
	selp.f32 	%f601, 0fB94D4153, %f600, %p172;
	selp.f32 	%f602, 0f3C0885E4, 0f3D2AAABB, %p172;
	fma.rn.f32 	%f603, %f601, %f597, %f602;
	selp.f32 	%f604, 0fBE2AAAA8, 0fBEFFFFFF, %p172;
	fma.rn.f32 	%f605, %f603, %f597, %f604;
	fma.rn.f32 	%f606, %f605, %f599, %f598;
	and.b32  	%r1010, %r1008, 2;
	setp.eq.s32 	%p173, %r1010, 0;
	mov.f32 	%f607, 0f00000000;
	sub.f32 	%f608, %f607, %f606;
	selp.f32 	%f609, %f606, %f608, %p173;
	fma.rn.f32 	%f610, %f6, %f609, %f2;
	mov.f32 	%f611, 0f3F000000;
	copysign.f32 	%f612, %f610, %f611;
	add.rz.f32 	%f613, %f610, %f612;
	cvt.rzi.f32.f32 	%f148, %f613;
	mov.u32 	%r1592, %r29;
	mov.f32 	%f994, %f18;
	@%p171 bra 	$L__BB0_309;
	setp.neu.f32 	%p174, %f19, 0f7F800000;
	@%p174 bra 	$L__BB0_304;
	mov.f32 	%f616, 0f00000000;
	mul.rn.f32 	%f994, %f16, %f616;
	mov.b32 	%r1592, 0;
	bra.uni 	$L__BB0_309;
$L__BB0_304:
	mov.b64 	%rd730, 0;
	mov.b32 	%r1589, 0;
	mov.u64 	%rd728, __cudart_i2opi_f;
	mov.b32 	%r439, %f16;
	shl.b32 	%r1013, %r439, 8;
	or.b32  	%r1014, %r1013, -2147483648;
	mov.u64 	%rd729, %rd1;
$L__BB0_305:
	.pragma "nounroll";
	ld.global.nc.u32 	%r1012, [%rd728];
	mad.wide.u32 	%rd461, %r1012, %r1014, %rd730;
	shr.u64 	%rd730, %rd461, 32;
	st.local.u32 	[%rd729], %rd461;
	add.s32 	%r1589, %r1589, 1;
	add.s64 	%rd729, %rd729, 4;
	add.s64 	%rd728, %rd728, 4;
	setp.ne.s32 	%p175, %r1589, 6;
	@%p175 bra 	$L__BB0_305;
	shr.u32 	%r1015, %r439, 23;
	st.local.u32 	[%rd1+24], %rd730;
	and.b32  	%r441, %r1015, 31;
	and.b32  	%r1016, %r1015, 224;
	add.s32 	%r1017, %r1016, -128;
	shr.u32 	%r1018, %r1017, 5;
	mul.wide.u32 	%rd462, %r1018, 4;
	sub.s64 	%rd264, %rd1, %rd462;
	ld.local.u32 	%r1590, [%rd264+24];
	ld.local.u32 	%r1591, [%rd264+20];
	setp.eq.s32 	%p176, %r441, 0;
	@%p176 bra 	$L__BB0_308;
	shf.l.wrap.b32 	%r1590, %r1591, %r1590, %r441;
	ld.local.u32 	%r1019, [%rd264+16];
	shf.l.wrap.b32 	%r1591, %r1019, %r1591, %r441;
$L__BB0_308:
	shr.u32 	%r1020, %r1590, 30;
	shf.l.wrap.b32 	%r1021, %r1591, %r1590, 2;
	shl.b32 	%r1022, %r1591, 2;
	shr.u32 	%r1023, %r1021, 31;
	add.s32 	%r1024, %r1023, %r1020;
	neg.s32 	%r1025, %r1024;
	setp.lt.s32 	%p177, %r439, 0;
	selp.b32 	%r1592, %r1025, %r1024, %p177;
	xor.b32  	%r1026, %r1021, %r439;
	shr.s32 	%r1027, %r1021, 31;
	xor.b32  	%r1028, %r1027, %r1021;
	xor.b32  	%r1029, %r1027, %r1022;
	cvt.u64.u32 	%rd463, %r1028;
	shl.b64 	%rd464, %rd463, 32;
	cvt.u64.u32 	%rd465, %r1029;
	or.b64  	%rd466, %rd464, %rd465;
	cvt.rn.f64.s64 	%fd39, %rd466;
	mul.f64 	%fd40, %fd39, 0d3BF921FB54442D19;
	cvt.rn.f32.f64 	%f614, %fd40;
	neg.f32 	%f615, %f614;
	setp.lt.s32 	%p178, %r1026, 0;
	selp.f32 	%f994, %f615, %f614, %p178;
$L__BB0_309:
	setp.ltu.f32 	%p179, %f19, 0f47CE4780;
	mul.rn.f32 	%f617, %f994, %f994;
	and.b32  	%r1031, %r1592, 1;
	setp.eq.b32 	%p180, %r1031, 1;
	selp.f32 	%f618, 0f3F800000, %f994, %p180;
	fma.rn.f32 	%f619, %f617, %f618, 0f00000000;
	fma.rn.f32 	%f620, %f617, 0f37CBAC00, 0fBAB607ED;
	selp.f32 	%f621, %f620, 0fB94D4153, %p180;
	selp.f32 	%f622, 0f3D2AAABB, 0f3C0885E4, %p180;
	fma.rn.f32 	%f623, %f621, %f617, %f622;
	selp.f32 	%f624, 0fBEFFFFFF, 0fBE2AAAA8, %p180;
	fma.rn.f32 	%f625, %f623, %f617, %f624;
	fma.rn.f32 	%f626, %f625, %f619, %f618;
	and.b32  	%r1032, %r1592, 2;
	setp.eq.s32 	%p181, %r1032, 0;
	mov.f32 	%f627, 0f00000000;
	sub.f32 	%f628, %f627, %f626;
	selp.f32 	%f629, %f626, %f628, %p181;
	fma.rn.f32 	%f630, %f6, %f629, %f7;
	mov.f32 	%f631, 0f3F000000;
	copysign.f32 	%f632, %f630, %f631;
	add.rz.f32 	%f633, %f630, %f632;
	cvt.rzi.f32.f32 	%f634, %f633;
	add.f32 	%f635, %f634, 0fBF800000;
	mul.f32 	%f636, %f635, %f17;
	cvt.rzi.s32.f32 	%r1033, %f636;
	cvt.rzi.s32.f32 	%r1034, %f148;
	add.s32 	%r450, %r1033, %r1034;
	mov.u32 	%r1596, %r29;
	mov.f32 	%f995, %f18;
	@%p179 bra 	$L__BB0_317;
	setp.neu.f32 	%p182, %f19, 0f7F800000;
	@%p182 bra 	$L__BB0_312;
	mov.f32 	%f639, 0f00000000;
	mul.rn.f32 	%f995, %f16, %f639;
	mov.b32 	%r1596, 0;
	bra.uni 	$L__BB0_317;
$L__BB0_312:
	mov.b32 	%r451, %f16;
	shl.b32 	%r1036, %r451, 8;
	or.b32  	%r452, %r1036, -2147483648;
	mov.b64 	%rd733, 0;
	mov.b32 	%r1593, 0;
	mov.u64 	%rd731, __cudart_i2opi_f;
	mov.u64 	%rd732, %rd1;
$L__BB0_313:
	.pragma "nounroll";
	ld.global.nc.u32 	%r1037, [%rd731];
	mad.wide.u32 	%rd469, %r1037, %r452, %rd733;
	shr.u64 	%rd733, %rd469, 32;
	st.local.u32 	[%rd732], %rd469;
	add.s32 	%r1593, %r1593, 1;
	add.s64 	%rd732, %rd732, 4;
	add.s64 	%rd731, %rd731, 4;
	setp.ne.s32 	%p183, %r1593, 6;
	@%p183 bra 	$L__BB0_313;
	shr.u32 	%r1038, %r451, 23;
	st.local.u32 	[%rd1+24], %rd733;
	and.b32  	%r455, %r1038, 31;
	and.b32  	%r1039, %r1038, 224;
	add.s32 	%r1040, %r1039, -128;
	shr.u32 	%r1041, %r1040, 5;
	mul.wide.u32 	%rd470, %r1041, 4;
	sub.s64 	%rd271, %rd1, %rd470;
	ld.local.u32 	%r1594, [%rd271+24];
	ld.local.u32 	%r1595, [%rd271+20];
	setp.eq.s32 	%p184, %r455, 0;
	@%p184 bra 	$L__BB0_316;
	shf.l.wrap.b32 	%r1594, %r1595, %r1594, %r455;
	ld.local.u32 	%r1042, [%rd271+16];
	shf.l.wrap.b32 	%r1595, %r1042, %r1595, %r455;
$L__BB0_316:
	shr.u32 	%r1043, %r1594, 30;
	shf.l.wrap.b32 	%r1044, %r1595, %r1594, 2;
	shl.b32 	%r1045, %r1595, 2;
	shr.u32 	%r1046, %r1044, 31;
	add.s32 	%r1047, %r1046, %r1043;
	neg.s32 	%r1048, %r1047;
	setp.lt.s32 	%p185, %r451, 0;
	selp.b32 	%r1596, %r1048, %r1047, %p185;
	xor.b32  	%r1049, %r1044, %r451;
	shr.s32 	%r1050, %r1044, 31;
	xor.b32  	%r1051, %r1050, %r1044;
	xor.b32  	%r1052, %r1050, %r1045;
	cvt.u64.u32 	%rd471, %r1051;
	shl.b64 	%rd472, %rd471, 32;
	cvt.u64.u32 	%rd473, %r1052;
	or.b64  	%rd474, %rd472, %rd473;
	cvt.rn.f64.s64 	%fd41, %rd474;
	mul.f64 	%fd42, %fd41, 0d3BF921FB54442D19;
	cvt.rn.f32.f64 	%f637, %fd42;
	neg.f32 	%f638, %f637;
	setp.lt.s32 	%p186, %r1049, 0;
	selp.f32 	%f995, %f638, %f637, %p186;
$L__BB0_317:
	setp.ltu.f32 	%p187, %f19, 0f47CE4780;
	add.s32 	%r1054, %r1596, 1;
	mul.rn.f32 	%f640, %f995, %f995;
	and.b32  	%r1055, %r1596, 1;
	setp.eq.b32 	%p188, %r1055, 1;
	selp.f32 	%f641, %f995, 0f3F800000, %p188;
	fma.rn.f32 	%f642, %f640, %f641, 0f00000000;
	fma.rn.f32 	%f643, %f640, 0f37CBAC00, 0fBAB607ED;
	selp.f32 	%f644, 0fB94D4153, %f643, %p188;
	selp.f32 	%f645, 0f3C0885E4, 0f3D2AAABB, %p188;
	fma.rn.f32 	%f646, %f644, %f640, %f645;
	selp.f32 	%f647, 0fBE2AAAA8, 0fBEFFFFFF, %p188;
	fma.rn.f32 	%f648, %f646, %f640, %f647;
	fma.rn.f32 	%f649, %f648, %f642, %f641;
	and.b32  	%r1056, %r1054, 2;
	setp.eq.s32 	%p189, %r1056, 0;
	mov.f32 	%f650, 0f00000000;
	sub.f32 	%f651, %f650, %f649;
	selp.f32 	%f652, %f649, %f651, %p189;
	fma.rn.f32 	%f653, %f6, %f652, %f2;
	st.global.f32 	[%rd3], %f653;
	@%p187 bra 	$L__BB0_325;
	setp.neu.f32 	%p190, %f19, 0f7F800000;
	@%p190 bra 	$L__BB0_320;
	mov.f32 	%f656, 0f00000000;
	mul.rn.f32 	%f18, %f16, %f656;
	mov.b32 	%r29, 0;
	bra.uni 	$L__BB0_325;
$L__BB0_320:
	mov.b32 	%r464, %f16;
	shl.b32 	%r1058, %r464, 8;
	or.b32  	%r465, %r1058, -2147483648;
	mov.b64 	%rd736, 0;
	mov.b32 	%r1597, 0;
	mov.u64 	%rd734, __cudart_i2opi_f;
	mov.u64 	%rd735, %rd1;
$L__BB0_321:
	.pragma "nounroll";
	ld.global.nc.u32 	%r1059, [%rd734];
	mad.wide.u32 	%rd477, %r1059, %r465, %rd736;
	shr.u64 	%rd736, %rd477, 32;
	st.local.u32 	[%rd735], %rd477;
	add.s32 	%r1597, %r1597, 1;
	add.s64 	%rd735, %rd735, 4;
	add.s64 	%rd734, %rd734, 4;
	setp.ne.s32 	%p191, %r1597, 6;
	@%p191 bra 	$L__BB0_321;
	shr.u32 	%r1060, %r464, 23;
	st.local.u32 	[%rd1+24], %rd736;
	and.b32  	%r468, %r1060, 31;
	and.b32  	%r1061, %r1060, 224;
	add.s32 	%r1062, %r1061, -128;
	shr.u32 	%r1063, %r1062, 5;
	mul.wide.u32 	%rd478, %r1063, 4;
	sub.s64 	%rd278, %rd1, %rd478;
	ld.local.u32 	%r1598, [%rd278+24];
	ld.local.u32 	%r1599, [%rd278+20];
	setp.eq.s32 	%p192, %r468, 0;
	@%p192 bra 	$L__BB0_324;
	shf.l.wrap.b32 	%r1598, %r1599, %r1598, %r468;
	ld.local.u32 	%r1064, [%rd278+16];
	shf.l.wrap.b32 	%r1599, %r1064, %r1599, %r468;
$L__BB0_324:
	shr.u32 	%r1065, %r1598, 30;
	shf.l.wrap.b32 	%r1066, %r1599, %r1598, 2;
	shl.b32 	%r1067, %r1599, 2;
	shr.u32 	%r1068, %r1066, 31;
	add.s32 	%r1069, %r1068, %r1065;
	neg.s32 	%r1070, %r1069;
	setp.lt.s32 	%p193, %r464, 0;
	selp.b32 	%r29, %r1070, %r1069, %p193;
	xor.b32  	%r1071, %r1066, %r464;
	shr.s32 	%r1072, %r1066, 31;
	xor.b32  	%r1073, %r1072, %r1066;
	xor.b32  	%r1074, %r1072, %r1067;
	cvt.u64.u32 	%rd479, %r1073;
	shl.b64 	%rd480, %rd479, 32;
	cvt.u64.u32 	%rd481, %r1074;
	or.b64  	%rd482, %rd480, %rd481;
	cvt.rn.f64.s64 	%fd43, %rd482;
	mul.f64 	%fd44, %fd43, 0d3BF921FB54442D19;
	cvt.rn.f32.f64 	%f654, %fd44;
	neg.f32 	%f655, %f654;
	setp.lt.s32 	%p194, %r1071, 0;
	selp.f32 	%f18, %f655, %f654, %p194;
$L__BB0_325:
	ld.param.u64 	%rd622, [_Z6kernelP6float4S0_Piiiiii_param_2];
	mul.rn.f32 	%f657, %f18, %f18;
	and.b32  	%r1076, %r29, 1;
	setp.eq.b32 	%p195, %r1076, 1;
	selp.f32 	%f658, 0f3F800000, %f18, %p195;
	fma.rn.f32 	%f659, %f657, %f658, 0f00000000;
	fma.rn.f32 	%f660, %f657, 0f37CBAC00, 0fBAB607ED;
	selp.f32 	%f661, %f660, 0fB94D4153, %p195;
	selp.f32 	%f662, 0f3D2AAABB, 0f3C0885E4, %p195;
	fma.rn.f32 	%f663, %f661, %f657, %f662;
	selp.f32 	%f664, 0fBEFFFFFF, 0fBE2AAAA8, %p195;
	fma.rn.f32 	%f665, %f663, %f657, %f664;
	fma.rn.f32 	%f666, %f665, %f659, %f658;
	and.b32  	%r1077, %r29, 2;
	setp.eq.s32 	%p196, %r1077, 0;
	mov.f32 	%f667, 0f00000000;
	sub.f32 	%f668, %f667, %f666;
	selp.f32 	%f669, %f666, %f668, %p196;
	fma.rn.f32 	%f670, %f6, %f669, %f7;
	st.global.f32 	[%rd3+4], %f670;
	ld.global.f32 	%f671, [%rd2+-4];
	cvt.rzi.s32.f32 	%r1078, %f671;
	cvta.to.global.u64 	%rd483, %rd622;
	mul.wide.s32 	%rd484, %r450, 4;
	add.s64 	%rd485, %rd483, %rd484;
	st.global.u32 	[%rd485], %r1078;
	mov.b32 	%r1079, 0;
	st.global.u32 	[%rd33], %r1079;
	mov.b32 	%r1080, 1091567616;
	st.global.u32 	[%rd2+8], %r1080;
$L__BB0_326:
	ld.param.u32 	%r1448, [_Z6kernelP6float4S0_Piiiiii_param_7];
	ld.param.u32 	%r1446, [_Z6kernelP6float4S0_Piiiiii_param_6];
	ld.global.f32 	%f952, [%rd3+4];
	mov.f32 	%f953, 0f3F000000;
	copysign.f32 	%f954, %f952, %f953;
	add.rz.f32 	%f955, %f952, %f954;
	cvt.rzi.f32.f32 	%f158, %f955;
	mul.lo.s32 	%r477, %r1448, %r1446;
	cvt.rn.f32.s32 	%f956, %r477;
	setp.geu.f32 	%p325, %f158, %f956;
	@%p325 bra 	$L__BB0_328;
	mov.b32 	%r1444, 1073741824;
	st.global.u32 	[%rd2], %r1444;
	mov.b32 	%r1445, 0;
	st.global.u32 	[%rd33], %r1445;
	bra.uni 	$L__BB0_330;
$L__BB0_328:
	ld.param.u32 	%r1447, [_Z6kernelP6float4S0_Piiiiii_param_6];
	add.s32 	%r1441, %r477, %r1447;
	cvt.rn.f32.s32 	%f957, %r1441;
	setp.leu.f32 	%p326, %f158, %f957;
	@%p326 bra 	$L__BB0_330;
	mov.b32 	%r1442, 1077936128;
	st.global.u32 	[%rd2], %r1442;
	mov.b32 	%r1443, 0;
	st.global.u32 	[%rd33], %r1443;
$L__BB0_330:
	ret;

}


// ===== COMPILED SASS (sm_100) =====

	.target	sm_100

	.elftype	@"ET_EXEC"


//--------------------- .note.nv.tkinfo           --------------------------
	.section	.note.nv.tkinfo,"",@"SHT_NOTE"
	.sectionflags	@"SHF_NOTE_NV_TKINFO"
	.tkinfo
        /*0018*/ 	.word	0x00000002
        /*0030*/ 	.string	""
        /*0030*/ 	.string	"ptxas"
        /*0030*/ 	.string	"Cuda compilation tools, release 13.0, V13.0.88"
        /*0030*/ 	.string	"Build cuda_13.0.r13.0/compiler.36424714_0"
        /*0030*/ 	.string	"-arch sm_100 -m 64 "



//--------------------- .note.nv.cuinfo           --------------------------
	.section	.note.nv.cuinfo,"",@"SHT_NOTE"
	.sectionflags	@"SHF_NOTE_NV_CUINFO"
        /*0018*/ 	.short	0x0002
        /*001a*/ 	.short	0x0064
        /*001c*/ 	.short	0x0082
	.zero		2


//--------------------- .nv.info                  --------------------------
	.section	.nv.info,"",@"SHT_CUDA_INFO"
	.align	4


	//----- nvinfo : EIATTR_REGCOUNT
	.align		4
        /*0000*/ 	.byte	0x04, 0x2f
        /*0002*/ 	.short	(.L_2 - .L_1)
	.align		4
.L_1:
        /*0004*/ 	.word	index@(_Z6kernelP6float4S0_Piiiiii)
        /*0008*/ 	.word	0x00000020


	//----- nvinfo : EIATTR_FRAME_SIZE
	.align		4
.L_2:
        /*000c*/ 	.byte	0x04, 0x11
        /*000e*/ 	.short	(.L_4 - .L_3)
	.align		4
.L_3:
        /*0010*/ 	.word	index@(_Z6kernelP6float4S0_Piiiiii)
        /*0014*/ 	.word	0x00000020


	//----- nvinfo : EIATTR_MIN_STACK_SIZE
	.align		4
.L_4:
        /*0018*/ 	.byte	0x04, 0x12
        /*001a*/ 	.short	(.L_6 - .L_5)
	.align		4
.L_5:
        /*001c*/ 	.word	index@(_Z6kernelP6float4S0_Piiiiii)
        /*0020*/ 	.word	0x00000020
.L_6:


//--------------------- .nv.compat                --------------------------
	.section	.nv.compat,"",@"SHT_CUDA_COMPAT_INFO"
	.align	4
        /*0000*/ 	.byte	0x02, 0x09, 0x00, 0x00, 0x02, 0x02, 0x01, 0x00, 0x02, 0x05, 0x05, 0x00, 0x03, 0x07, 0x01, 0x01
        /*0010*/ 	.byte	0x02, 0x03, 0x00, 0x00, 0x02, 0x06, 0x01, 0x00, 0x04, 0x0b, 0x08, 0x00, 0x01, 0x00, 0x00, 0x00
        /*0020*/ 	.byte	0x00, 0x00, 0x00, 0x00


//--------------------- .nv.info._Z6kernelP6float4S0_Piiiiii --------------------------
	.section	.nv.info._Z6kernelP6float4S0_Piiiiii,"",@"SHT_CUDA_INFO"
	.sectionflags	@""
	.align	4


	//----- nvinfo : EIATTR_CUDA_API_VERSION
	.align		4
        /*0000*/ 	.byte	0x04, 0x37
        /*0002*/ 	.short	(.L_8 - .L_7)
.L_7:
        /*0004*/ 	.word	0x00000082


	//----- nvinfo : EIATTR_KPARAM_INFO
	.align		4
.L_8:
        /*0008*/ 	.byte	0x04, 0x17
        /*000a*/ 	.short	(.L_10 - .L_9)
.L_9:
        /*000c*/ 	.word	0x00000000
        /*0010*/ 	.short	0x0007
        /*0012*/ 	.short	0x0028
        /*0014*/ 	.byte	0x00, 0xf0, 0x11, 0x00


	//----- nvinfo : EIATTR_KPARAM_INFO
	.align		4
.L_10:
        /*0018*/ 	.byte	0x04, 0x17
        /*001a*/ 	.short	(.L_12 - .L_11)
.L_11:
        /*001c*/ 	.word	0x00000000
        /*0020*/ 	.short	0x0006
        /*0022*/ 	.short	0x0024
        /*0024*/ 	.byte	0x00, 0xf0, 0x11, 0x00


	//----- nvinfo : EIATTR_KPARAM_INFO
	.align		4
.L_12:
        /*0028*/ 	.byte	0x04, 0x17
        /*002a*/ 	.short	(.L_14 - .L_13)
.L_13:
        /*002c*/ 	.word	0x00000000
        /*0030*/ 	.short	0x0005
        /*0032*/ 	.short	0x0020
        /*0034*/ 	.byte	0x00, 0xf0, 0x11, 0x00


	//----- nvinfo : EIATTR_KPARAM_INFO
	.align		4
.L_14:
        /*0038*/ 	.byte	0x04, 0x17
        /*003a*/ 	.short	(.L_16 - .L_15)
.L_15:
        /*003c*/ 	.word	0x00000000
        /*0040*/ 	.short	0x0004
        /*0042*/ 	.short	0x001c
        /*0044*/ 	.byte	0x00, 0xf0, 0x11, 0x00


	//----- nvinfo : EIATTR_KPARAM_INFO
	.align		4
.L_16:
        /*0048*/ 	.byte	0x04, 0x17
        /*004a*/ 	.short	(.L_18 - .L_17)
.L_17:
        /*004c*/ 	.word	0x00000000
        /*0050*/ 	.short	0x0003
        /*0052*/ 	.short	0x0018
        /*0054*/ 	.byte	0x00, 0xf0, 0x11, 0x00


	//----- nvinfo : EIATTR_KPARAM_INFO
	.align		4
.L_18:
        /*0058*/ 	.byte	0x04, 0x17
        /*005a*/ 	.short	(.L_20 - .L_19)
.L_19:
        /*005c*/ 	.word	0x00000000
        /*0060*/ 	.short	0x0002
        /*0062*/ 	.short	0x0010
        /*0064*/ 	.byte	0x00, 0xf5, 0x21, 0x00


	//----- nvinfo : EIATTR_KPARAM_INFO
	.align		4
.L_20:
        /*0068*/ 	.byte	0x04, 0x17
        /*006a*/ 	.short	(.L_22 - .L_21)
.L_21:
        /*006c*/ 	.word	0x00000000
        /*0070*/ 	.short	0x0001
        /*0072*/ 	.short	0x0008
        /*0074*/ 	.byte	0x00, 0xf5, 0x21, 0x00


	//----- nvinfo : EIATTR_KPARAM_INFO
	.align		4
.L_22:
        /*0078*/ 	.byte	0x04, 0x17
        /*007a*/ 	.short	(.L_24 - .L_23)
.L_23:
        /*007c*/ 	.word	0x00000000
        /*0080*/ 	.short	0x0000
        /*0082*/ 	.short	0x0000
        /*0084*/ 	.byte	0x00, 0xf5, 0x21, 0x00


	//----- nvinfo : EIATTR_SPARSE_MMA_MASK
	.align		4
.L_24:
        /*0088*/ 	.byte	0x03, 0x50
        /*008a*/ 	.short	0x0000


	//----- nvinfo : EIATTR_MAXREG_COUNT
	.align		4
        /*008c*/ 	.byte	0x03, 0x1b
        /*008e*/ 	.short	0x00ff


	//----- nvinfo : EIATTR_MERCURY_ISA_VERSION
	.align		4
        /*0090*/ 	.byte	0x03, 0x5f
        /*0092*/ 	.short	0x0101


	//----- nvinfo : EIATTR_VRC_CTA_INIT_COUNT
	.align		4
        /*0094*/ 	.byte	0x02, 0x4a
	.zero		1
	.zero		1


	//----- nvinfo : EIATTR_EXIT_INSTR_OFFSETS
	.align		4
        /*0098*/ 	.byte	0x04, 0x1c
        /*009a*/ 	.short	(.L_26 - .L_25)


	//   ....[0]....
.L_25:
        /*009c*/ 	.word	0x00000160


	//   ....[1]....
        /*00a0*/ 	.word	0x0000cc60


	//   ....[2]....
        /*00a4*/ 	.word	0x0000cca0


	//   ....[3]....
        /*00a8*/ 	.word	0x0000cce0


	//----- nvinfo : EIATTR_CRS_STACK_SIZE
	.align		4
.L_26:
        /*00ac*/ 	.byte	0x04, 0x1e
        /*00ae*/ 	.short	(.L_28 - .L_27)
.L_27:
        /*00b0*/ 	.word	0x00000000


	//----- nvinfo : EIATTR_CBANK_PARAM_SIZE
	.align		4
.L_28:
        /*00b4*/ 	.byte	0x03, 0x19
        /*00b6*/ 	.short	0x002c


	//----- nvinfo : EIATTR_PARAM_CBANK
	.align		4
        /*00b8*/ 	.byte	0x04, 0x0a
        /*00ba*/ 	.short	(.L_30 - .L_29)
	.align		4
.L_29:
        /*00bc*/ 	.word	index@(.nv.constant0._Z6kernelP6float4S0_Piiiiii)
        /*00c0*/ 	.short	0x0380
        /*00c2*/ 	.short	0x002c


	//----- nvinfo : EIATTR_SW_WAR
	.align		4
.L_30:
        /*00c4*/ 	.byte	0x04, 0x36
        /*00c6*/ 	.short	(.L_32 - .L_31)
.L_31:
        /*00c8*/ 	.word	0x00000008
.L_32:


//--------------------- .nv.callgraph             --------------------------
	.section	.nv.callgraph,"",@"SHT_CUDA_CALLGRAPH"
	.align	4
	.sectionentsize	8
	.align		4
        /*0000*/ 	.word	0x00000000
	.align		4
        /*0004*/ 	.word	0xffffffff
	.align		4
        /*0008*/ 	.word	0x00000000
	.align		4
        /*000c*/ 	.word	0xfffffffe
	.align		4
        /*0010*/ 	.word	0x00000000
	.align		4
        /*0014*/ 	.word	0xfffffffd
	.align		4
        /*0018*/ 	.word	0x00000000
	.align		4
        /*001c*/ 	.word	0xfffffffc


//--------------------- .nv.constant4             --------------------------
	.section	.nv.constant4,"a",@progbits
	.align	8
	.align		8
.nv.constant4:
        /*0000*/ 	.dword	__cudart_i2opi_f


//--------------------- .text._Z6kernelP6float4S0_Piiiiii --------------------------
	.section	.text._Z6kernelP6float4S0_Piiiiii,"ax",@progbits
	.align	128
        .global         _Z6kernelP6float4S0_Piiiiii
        .type           _Z6kernelP6float4S0_Piiiiii,@function
        .size           _Z6kernelP6float4S0_Piiiiii,(.L_x_125 - _Z6kernelP6float4S0_Piiiiii)
        .other          _Z6kernelP6float4S0_Piiiiii,@"STO_CUDA_ENTRY STV_DEFAULT"
_Z6kernelP6float4S0_Piiiiii:
.text._Z6kernelP6float4S0_Piiiiii:
[----:B------:R-:W0:Y:S01]  /*0000*/  LDC R1, c[0x0][0x37c] ;  /* 0x0000df00ff017b82 */ /* 0x000e220000000800 */
[----:B------:R-:W1:Y:S07]  /*0010*/  S2R R3, SR_TID.X ;  /* 0x0000000000037919 */ /* 0x000e6e0000002100 */
[----:B------:R-:W1:Y:S01]  /*0020*/  S2UR UR4, SR_CTAID.X ;  /* 0x00000000000479c3 */ /* 0x000e620000002500 */
[----:B------:R-:W2:Y:S01]  /*0030*/  LDCU UR8, c[0x0][0x3a0] ;  /* 0x00007400ff0877ac */ /* 0x000ea20008000800 */
[----:B0-----:R-:W-:Y:S01]  /*0040*/  VIADD R1, R1, 0xffffffe0 ;  /* 0xffffffe001017836 */ /* 0x001fe20000000000 */
[----:B------:R-:W0:Y:S01]  /*0050*/  S2R R5, SR_TID.Y ;  /* 0x0000000000057919 */ /* 0x000e220000002200 */
[----:B------:R-:W3:Y:S04]  /*0060*/  LDCU.64 UR6, c[0x0][0x358] ;  /* 0x00006b00ff0677ac */ /* 0x000ee80008000a00 */
[----:B------:R-:W1:Y:S08]  /*0070*/  LDC R0, c[0x0][0x360] ;  /* 0x0000d800ff007b82 */ /* 0x000e700000000800 */
[----:B------:R-:W0:Y:S08]  /*0080*/  S2UR UR5, SR_CTAID.Y ;  /* 0x00000000000579c3 */ /* 0x000e300000002600 */
[----:B------:R-:W0:Y:S08]  /*0090*/  LDC R2, c[0x0][0x364] ;  /* 0x0000d900ff027b82 */ /* 0x000e300000000800 */
[----:B------:R-:W4:Y:S01]  /*00a0*/  LDC.64 R14, c[0x0][0x388] ;  /* 0x0000e200ff0e7b82 */ /* 0x000f220000000a00 */
[----:B-1----:R-:W-:-:S02]  /*00b0*/  IMAD R0, R0, UR4, R3 ;  /* 0x0000000400007c24 */ /* 0x002fc4000f8e0203 */
[----:B0-----:R-:W-:-:S04]  /*00c0*/  IMAD R3, R2, UR5, R5 ;  /* 0x0000000502037c24 */ /* 0x001fc8000f8e0205 */
[----:B--2---:R-:W-:-:S04]  /*00d0*/  IMAD R3, R3, UR8, R0 ;  /* 0x0000000803037c24 */ /* 0x004fc8000f8e0200 */
[----:B----4-:R-:W-:-:S05]  /*00e0*/  IMAD.WIDE.U32 R14, R3, 0x10, R14 ;  /* 0x00000010030e7825 */ /* 0x010fca00078e000e */
[----:B---3--:R-:W2:Y:S04]  /*00f0*/  LDG.E R2, desc[UR6][R14.64+0x4] ;  /* 0x000004060e027981 */ /* 0x008ea8000c1e1900 */
[----:B------:R-:W3:Y:S01]  /*0100*/  LDG.E R0, desc[UR6][R14.64+0xc] ;  /* 0x00000c060e007981 */ /* 0x000ee2000c1e1900 */
[----:B--2---:R-:W-:Y:S01]  /*0110*/  FSETP.NEU.AND P0, PT, R2, 1, PT ;  /* 0x3f8000000200780b */ /* 0x004fe20003f0d000 */
[----:B---3--:R-:W-:-:S05]  /*0120*/  FADD R5, R0, 1 ;  /* 0x3f80000000057421 */ /* 0x008fca0000000000 */
[----:B------:R0:W-:Y:S07]  /*0130*/  STG.E desc[UR6][R14.64+0xc], R5 ;  /* 0x00000c050e007986 */ /* 0x0001ee000c101906 */
[----:B------:R-:W-:-:S05]  /*0140*/  @P0 IMAD.MOV.U32 R7, RZ, RZ, -0x40800000 ;  /* 0xbf800000ff070424 */ /* 0x000fca00078e00ff */
[----:B------:R0:W-:Y:S01]  /*0150*/  @P0 STG.E desc[UR6][R14.64+0x4], R7 ;  /* 0x000004070e000986 */ /* 0x0001e2000c101906 */
[----:B------:R-:W-:Y:S05]  /*0160*/  @P0 EXIT ;  /* 0x000000000000094d */ /* 0x000fea0003800000 */
[----:B------:R-:W1:Y:S02]  /*0170*/  LDC.64 R16, c[0x0][0x380] ;  /* 0x0000e000ff107b82 */ /* 0x000e640000000a00 */
[----:B-1----:R-:W-:-:S05]  /*0180*/  IMAD.WIDE.U32 R16, R3, 0x10, R16 ;  /* 0x0000001003107825 */ /* 0x002fca00078e0010 */
[----:B------:R-:W2:Y:S01]  /*0190*/  LDG.E.128 R8, desc[UR6][R16.64] ;  /* 0x0000000610087981 */ /* 0x000ea2000c1e1d00 */
[----:B------:R-:W-:Y:S01]  /*01a0*/  BSSY.RECONVERGENT B0, `(.L_x_0) ;  /* 0x0000043000007945 */ /* 0x000fe20003800200 */
[C---:B--2---:R-:W-:Y:S01]  /*01b0*/  FMUL R2, R10.reuse, 0.63661974668502807617 ;  /* 0x3f22f9830a027820 */ /* 0x044fe20000400000 */
[----:B------:R-:W-:-:S05]  /*01c0*/  FSETP.GE.AND P0, PT, |R10|, 105615, PT ;  /* 0x47ce47800a00780b */ /* 0x000fca0003f06200 */
[----:B------:R-:W0:Y:S02]  /*01d0*/  F2I.NTZ R2, R2 ;  /* 0x0000000200027305 */ /* 0x000e240000203100 */
[----:B0-----:R-:W-:Y:S01]  /*01e0*/  I2FP.F32.S32 R7, R2 ;  /* 0x0000000200077245 */ /* 0x001fe20000201400 */
[----:B------:R-:W-:-:S04]  /*01f0*/  IMAD.MOV.U32 R18, RZ, RZ, R2 ;  /* 0x000000ffff127224 */ /* 0x000fc800078e0002 */
[----:B------:R-:W-:-:S04]  /*0200*/  FFMA R0, R7, -1.5707962512969970703, R10 ;  /* 0xbfc90fda07007823 */ /* 0x000fc8000000000a */
[----:B------:R-:W-:-:S04]  /*0210*/  FFMA R0, R7, -7.5497894158615963534e-08, R0 ;  /* 0xb3a2216807007823 */ /* 0x000fc80000000000 */
[----:B------:R-:W-:Y:S01]  /*0220*/  FFMA R7, R7, -5.3903029534742383927e-15, R0 ;  /* 0xa7c234c507077823 */ /* 0x000fe20000000000 */
[----:B------:R-:W-:-:S03]  /*0230*/  IMAD.MOV.U32 R0, RZ, RZ, R10 ;  /* 0x000000ffff007224 */ /* 0x000fc600078e000a */
[----:B------:R-:W-:Y:S01]  /*0240*/  IMAD.MOV.U32 R3, RZ, RZ, R7 ;  /* 0x000000ffff037224 */ /* 0x000fe200078e0007 */
[----:B------:R-:W-:Y:S06]  /*0250*/  @!P0 BRA `(.L_x_1) ;  /* 0x0000000000dc8947 */ /* 0x000fec0003800000 */
[----:B------:R-:W-:-:S13]  /*0260*/  FSETP.NEU.AND P1, PT, |R10|, +INF , PT ;  /* 0x7f8000000a00780b */ /* 0x000fda0003f2d200 */
[----:B------:R-:W-:Y:S01]  /*0270*/  @!P1 FMUL R3, RZ, R0 ;  /* 0x00000000ff039220 */ /* 0x000fe20000400000 */
[----:B------:R-:W-:Y:S01]  /*0280*/  @!P1 IMAD.MOV.U32 R2, RZ, RZ, RZ ;  /* 0x000000ffff029224 */ /* 0x000fe200078e00ff */
[----:B------:R-:W-:Y:S06]  /*0290*/  @!P1 BRA `(.L_x_1) ;  /* 0x0000000000cc9947 */ /* 0x000fec0003800000 */
[----:B------:R-:W-:Y:S01]  /*02a0*/  IMAD.SHL.U32 R3, R0, 0x100, RZ ;  /* 0x0000010000037824 */ /* 0x000fe200078e00ff */
[----:B------:R-:W0:Y:S01]  /*02b0*/  LDCU.64 UR8, c[0x4][URZ] ;  /* 0x01000000ff0877ac */ /* 0x000e220008000a00 */
[----:B------:R-:W-:Y:S02]  /*02c0*/  IMAD.MOV.U32 R6, RZ, RZ, RZ ;  /* 0x000000ffff067224 */ /* 0x000fe400078e00ff */
[----:B------:R-:W-:Y:S01]  /*02d0*/  IMAD.MOV.U32 R2, RZ, RZ, R1 ;  /* 0x000000ffff027224 */ /* 0x000fe200078e0001 */
[----:B------:R-:W-:Y:S01]  /*02e0*/  LOP3.LUT R19, R3, 0x80000000, RZ, 0xfc, !PT ;  /* 0x8000000003137812 */ /* 0x000fe200078efcff */
[----:B------:R-:W-:Y:S01]  /*02f0*/  UMOV UR5, URZ ;  /* 0x000000ff00057c82 */ /* 0x000fe20008000000 */
[----:B------:R-:W-:-:S05]  /*0300*/  UMOV UR4, URZ ;  /* 0x000000ff00047c82 */ /* 0x000fca0008000000 */
.L_x_2:
[----:B0-----:R-:W-:Y:S02]  /*0310*/  IMAD.U32 R12, RZ, RZ, UR8 ;  /* 0x00000008ff0c7e24 */ /* 0x001fe4000f8e00ff */
[----:B------:R-:W-:-:S05]  /*0320*/  IMAD.U32 R13, RZ, RZ, UR9 ;  /* 0x00000009ff0d7e24 */ /* 0x000fca000f8e00ff */
[----:B------:R-:W2:Y:S01]  /*0330*/  LDG.E.CONSTANT R4, desc[UR6][R12.64] ;  /* 0x000000060c047981 */ /* 0x000ea2000c1e9900 */
[----:B------:R-:W-:Y:S02]  /*0340*/  UIADD3 UR8, UP0, UPT, UR8, 0x4, URZ ;  /* 0x0000000408087890 */ /* 0x000fe4000ff1e0ff */
[----:B------:R-:W-:Y:S02]  /*0350*/  UIADD3 UR4, UPT, UPT, UR4, 0x1, URZ ;  /* 0x0000000104047890 */ /* 0x000fe4000fffe0ff */
[----:B------:R-:W-:Y:S02]  /*0360*/  UIADD3.X UR9, UPT, UPT, URZ, UR9, URZ, UP0, !UPT ;  /* 0x00000009ff097290 */ /* 0x000fe400087fe4ff */
[----:B------:R-:W-:Y:S01]  /*0370*/  UISETP.NE.AND UP0, UPT, UR4, 0x6, UPT ;  /* 0x000000060400788c */ /* 0x000fe2000bf05270 */
[----:B--2---:R-:W-:-:S03]  /*0380*/  IMAD.WIDE.U32 R4, R4, R19, RZ ;  /* 0x0000001304047225 */ /* 0x004fc600078e00ff */
[----:B------:R-:W-:-:S04]  /*0390*/  IADD3 R3, P1, PT, R4, R6, RZ ;  /* 0x0000000604037210 */ /* 0x000fc80007f3e0ff */
[----:B------:R-:W-:Y:S01]  /*03a0*/  IADD3.X R6, PT, PT, R5, UR5, RZ, P1, !PT ;  /* 0x0000000505067c10 */ /* 0x000fe20008ffe4ff */
[----:B------:R0:W-:Y:S02]  /*03b0*/  STL [R2], R3 ;  /* 0x0000000302007387 */ /* 0x0001e40000100800 */
[----:B0-----:R-:W-:Y:S01]  /*03c0*/  VIADD R2, R2, 0x4 ;  /* 0x0000000402027836 */ /* 0x001fe20000000000 */
[----:B------:R-:W-:Y:S06]  /*03d0*/  BRA.U UP0, `(.L_x_2) ;  /* 0xfffffffd00cc7547 */ /* 0x000fec000b83ffff */
[----:B------:R-:W-:Y:S01]  /*03e0*/  SHF.R.U32.HI R5, RZ, 0x17, R0 ;  /* 0x00000017ff057819 */ /* 0x000fe20000011600 */
[----:B------:R0:W-:Y:S03]  /*03f0*/  STL [R1+0x18], R6 ;  /* 0x0000180601007387 */ /* 0x0001e60000100800 */
[C---:B------:R-:W-:Y:S02]  /*0400*/  LOP3.LUT R2, R5.reuse, 0xe0, RZ, 0xc0, !PT ;  /* 0x000000e005027812 */ /* 0x040fe400078ec0ff */
[----:B------:R-:W-:-:S03]  /*0410*/  LOP3.LUT P1, RZ, R5, 0x1f, RZ, 0xc0, !PT ;  /* 0x0000001f05ff7812 */ /* 0x000fc6000782c0ff */
[----:B------:R-:W-:-:S05]  /*0420*/  VIADD R2, R2, 0xffffff80 ;  /* 0xffffff8002027836 */ /* 0x000fca0000000000 */
[----:B------:R-:W-:-:S05]  /*0430*/  SHF.R.U32.HI R2, RZ, 0x5, R2 ;  /* 0x00000005ff027819 */ /* 0x000fca0000011602 */
[----:B------:R-:W-:-:S05]  /*0440*/  IMAD R19, R2, -0x4, R1 ;  /* 0xfffffffc02137824 */ /* 0x000fca00078e0201 */
[----:B------:R-:W2:Y:S04]  /*0450*/  LDL R2, [R19+0x18] ;  /* 0x0000180013027983 */ /* 0x000ea80000100800 */
[----:B------:R-:W2:Y:S04]  /*0460*/  LDL R3, [R19+0x14] ;  /* 0x0000140013037983 */ /* 0x000ea80000100800 */
[----:B------:R-:W3:Y:S01]  /*0470*/  @P1 LDL R4, [R19+0x10] ;  /* 0x0000100013041983 */ /* 0x000ee20000100800 */
[----:B------:R-:W-:Y:S01]  /*0480*/  LOP3.LUT R5, R5, 0x1f, RZ, 0xc0, !PT ;  /* 0x0000001f05057812 */ /* 0x000fe200078ec0ff */
[----:B------:R-:W-:Y:S01]  /*0490*/  UMOV UR4, 0x54442d19 ;  /* 0x54442d1900047882 */ /* 0x000fe20000000000 */
[----:B------:R-:W-:-:S02]  /*04a0*/  UMOV UR5, 0x3bf921fb ;  /* 0x3bf921fb00057882 */ /* 0x000fc40000000000 */
[-C--:B--2---:R-:W-:Y:S02]  /*04b0*/  @P1 SHF.L.W.U32.HI R2, R3, R5.reuse, R2 ;  /* 0x0000000503021219 */ /* 0x084fe40000010e02 */
[----:B---3--:R-:W-:Y:S02]  /*04c0*/  @P1 SHF.L.W.U32.HI R3, R4, R5, R3 ;  /* 0x0000000504031219 */ /* 0x008fe40000010e03 */
[----:B------:R-:W-:Y:S02]  /*04d0*/  ISETP.GE.AND P1, PT, R0, RZ, PT ;  /* 0x000000ff0000720c */ /* 0x000fe40003f26270 */
[C-C-:B------:R-:W-:Y:S01]  /*04e0*/  SHF.L.W.U32.HI R5, R3.reuse, 0x2, R2.reuse ;  /* 0x0000000203057819 */ /* 0x140fe20000010e02 */
[----:B------:R-:W-:Y:S01]  /*04f0*/  IMAD.SHL.U32 R3, R3, 0x4, RZ ;  /* 0x0000000403037824 */ /* 0x000fe200078e00ff */
[----:B------:R-:W-:Y:S02]  /*0500*/  SHF.R.U32.HI R2, RZ, 0x1e, R2 ;  /* 0x0000001eff027819 */ /* 0x000fe40000011602 */
[----:B------:R-:W-:-:S02]  /*0510*/  SHF.R.S32.HI R4, RZ, 0x1f, R5 ;  /* 0x0000001fff047819 */ /* 0x000fc40000011405 */
[C---:B------:R-:W-:Y:S02]  /*0520*/  LEA.HI R2, R5.reuse, R2, RZ, 0x1 ;  /* 0x0000000205027211 */ /* 0x040fe400078f08ff */
[C---:B------:R-:W-:Y:S02]  /*0530*/  LOP3.LUT R12, R4.reuse, R3, RZ, 0x3c, !PT ;  /* 0x00000003040c7212 */ /* 0x040fe400078e3cff */
[----:B------:R-:W-:Y:S02]  /*0540*/  LOP3.LUT R13, R4, R5, RZ, 0x3c, !PT ;  /* 0x00000005040d7212 */ /* 0x000fe400078e3cff */
[----:B------:R-:W-:-:S04]  /*0550*/  LOP3.LUT R3, R5, R0, RZ, 0x3c, !PT ;  /* 0x0000000005037212 */ /* 0x000fc800078e3cff */
[----:B------:R-:W1:Y:S01]  /*0560*/  I2F.F64.S64 R12, R12 ;  /* 0x0000000c000c7312 */ /* 0x000e620000301c00 */
[----:B------:R-:W-:Y:S01]  /*0570*/  ISETP.GE.AND P2, PT, R3, RZ, PT ;  /* 0x000000ff0300720c */ /* 0x000fe20003f46270 */
[----:B------:R-:W-:-:S04]  /*0580*/  IMAD.MOV R3, RZ, RZ, -R2 ;  /* 0x000000ffff037224 */ /* 0x000fc800078e0a02 */
[----:B------:R-:W-:Y:S01]  /*0590*/  @!P1 IMAD.MOV.U32 R2, RZ, RZ, R3 ;  /* 0x000000ffff029224 */ /* 0x000fe200078e0003 */
[----:B-1----:R-:W-:-:S10]  /*05a0*/  DMUL R20, R12, UR4 ;  /* 0x000000040c147c28 */ /* 0x002fd40008000000 */
[----:B------:R-:W1:Y:S02]  /*05b0*/  F2F.F32.F64 R20, R20 ;  /* 0x0000001400147310 */ /* 0x000e640000301000 */
[----:B01----:R-:W-:-:S07]  /*05c0*/  FSEL R3, -R20, R20, !P2 ;  /* 0x0000001414037208 */ /* 0x003fce0005000100 */
.L_x_1:
[----:B------:R-:W-:Y:S05]  /*05d0*/  BSYNC.RECONVERGENT B0 ;  /* 0x0000000000007941 */ /* 0x000fea0003800200 */
.L_x_0:
[----:B------:R-:W-:Y:S02]  /*05e0*/  IMAD.MOV.U32 R4, RZ, RZ, 0x37cbac00 ;  /* 0x37cbac00ff047424 */ /* 0x000fe400078e00ff */
[----:B------:R-:W-:Y:S01]  /*05f0*/  FMUL R5, R3, R3 ;  /* 0x0000000303057220 */ /* 0x000fe20000400000 */
[----:B------:R-:W-:Y:S01]  /*0600*/  LOP3.LUT R12, R2, 0x1, RZ, 0xc0, !PT ;  /* 0x00000001020c7812 */ /* 0x000fe200078ec0ff */
[----:B------:R-:W-:Y:S01]  /*0610*/  IMAD.MOV.U32 R23, RZ, RZ, 0x3c0885e4 ;  /* 0x3c0885e4ff177424 */ /* 0x000fe200078e00ff */
[----:B------:R-:W-:Y:S01]  /*0620*/  BSSY.RECONVERGENT B0, `(.L_x_3) ;  /* 0x000004c000007945 */ /* 0x000fe20003800200 */
[----:B------:R-:W-:Y:S01]  /*0630*/  FFMA R6, R5, R4, -0.0013887860113754868507 ;  /* 0xbab607ed05067423 */ /* 0x000fe20000000004 */
[----:B------:R-:W-:Y:S01]  /*0640*/  ISETP.NE.U32.AND P1, PT, R12, 0x1, PT ;  /* 0x000000010c00780c */ /* 0x000fe20003f25070 */
[----:B------:R-:W-:Y:S02]  /*0650*/  VIADD R2, R2, 0x1 ;  /* 0x0000000102027836 */ /* 0x000fe40000000000 */
[----:B------:R-:W-:Y:S01]  /*0660*/  IMAD.MOV.U32 R22, RZ, RZ, 0x3e2aaaa8 ;  /* 0x3e2aaaa8ff167424 */ /* 0x000fe200078e00ff */
[----:B------:R-:W-:Y:S01]  /*0670*/  FSEL R6, R6, -0.00019574658654164522886, P1 ;  /* 0xb94d415306067808 */ /* 0x000fe20000800000 */
[----:B------:R-:W-:Y:S01]  /*0680*/  IMAD.MOV.U32 R25, RZ, RZ, 0x3f000000 ;  /* 0x3f000000ff197424 */ /* 0x000fe200078e00ff */
[----:B------:R-:W-:-:S02]  /*0690*/  FSEL R12, R23, 0.041666727513074874878, !P1 ;  /* 0x3d2aaabb170c7808 */ /* 0x000fc40004800000 */
[----:B------:R-:W-:Y:S02]  /*06a0*/  LOP3.LUT P2, RZ, R2, 0x2, RZ, 0xc0, !PT ;  /* 0x0000000202ff7812 */ /* 0x000fe4000784c0ff */
[----:B------:R-:W-:Y:S01]  /*06b0*/  FSEL R2, R3, 1, !P1 ;  /* 0x3f80000003027808 */ /* 0x000fe20004800000 */
[----:B------:R-:W-:Y:S01]  /*06c0*/  FFMA R6, R5, R6, R12 ;  /* 0x0000000605067223 */ /* 0x000fe2000000000c */
[----:B------:R-:W-:-:S03]  /*06d0*/  FSEL R13, -R22, -0.4999999701976776123, !P1 ;  /* 0xbeffffff160d7808 */ /* 0x000fc60004800100 */
[C---:B------:R-:W-:Y:S02]  /*06e0*/  FFMA R3, R5.reuse, R2, RZ ;  /* 0x0000000205037223 */ /* 0x040fe400000000ff */
[----:B------:R-:W-:-:S04]  /*06f0*/  FFMA R6, R5, R6, R13 ;  /* 0x0000000605067223 */ /* 0x000fc8000000000d */
[----:B------:R-:W-:-:S04]  /*0700*/  FFMA R2, R3, R6, R2 ;  /* 0x0000000603027223 */ /* 0x000fc80000000002 */
[----:B------:R-:W-:-:S04]  /*0710*/  @P2 FADD R2, RZ, -R2 ;  /* 0x80000002ff022221 */ /* 0x000fc80000000000 */
[----:B------:R-:W-:-:S04]  /*0720*/  FADD R2, R2, R2 ;  /* 0x0000000202027221 */ /* 0x000fc80000000000 */
[----:B------:R-:W-:-:S05]  /*0730*/  FFMA R2, R11, R2, R8 ;  /* 0x000000020b027223 */ /* 0x000fca0000000008 */
[----:B------:R-:W-:-:S05]  /*0740*/  LOP3.LUT R19, R25, 0x80000000, R2, 0xb8, !PT ;  /* 0x8000000019137812 */ /* 0x000fca00078eb802 */
[----:B------:R-:W-:Y:S01]  /*0750*/  FADD.RZ R19, R2, R19 ;  /* 0x0000001302137221 */ /* 0x000fe2000000c000 */
        /* <DEDUP_REMOVED lines=12> */
.L_x_5:
        /* <DEDUP_REMOVED lines=25> */
[----:B------:R-:W-:Y:S01]  /*09b0*/  UMOV UR5, 0x3bf921fb ;  /* 0x3bf921fb00057882 */ /* 0x000fe20000000000 */
[----:B------:R-:W-:-:S02]  /*09c0*/  ISETP.GE.AND P1, PT, R0, RZ, PT ;  /* 0x000000ff0000720c */ /* 0x000fc40003f26270 */
[-C--:B--2---:R-:W-:Y:S02]  /*09d0*/  @P0 SHF.L.W.U32.HI R2, R3, R5.reuse, R2 ;  /* 0x0000000503020219 */ /* 0x084fe40000010e02 */
[----:B---3--:R-:W-:-:S04]  /*09e0*/  @P0 SHF.L.W.U32.HI R3, R6, R5, R3 ;  /* 0x0000000506030219 */ /* 0x008fc80000010e03 */
[C-C-:B------:R-:W-:Y:S01]  /*09f0*/  SHF.L.W.U32.HI R5, R3.reuse, 0x2, R2.reuse ;  /* 0x0000000203057819 */ /* 0x140fe20000010e02 */
[----:B------:R-:W-:Y:S01]  /*0a00*/  IMAD.SHL.U32 R3, R3, 0x4, RZ ;  /* 0x0000000403037824 */ /* 0x000fe200078e00ff */
[----:B------:R-:W-:Y:S02]  /*0a10*/  SHF.R.U32.HI R2, RZ, 0x1e, R2 ;  /* 0x0000001eff027819 */ /* 0x000fe40000011602 */
[----:B------:R-:W-:Y:S02]  /*0a20*/  SHF.R.S32.HI R6, RZ, 0x1f, R5 ;  /* 0x0000001fff067819 */ /* 0x000fe40000011405 */
[C---:B------:R-:W-:Y:S02]  /*0a30*/  LEA.HI R18, R5.reuse, R2, RZ, 0x1 ;  /* 0x0000000205127211 */ /* 0x040fe400078f08ff */
[C---:B------:R-:W-:Y:S02]  /*0a40*/  LOP3.LUT R12, R6.reuse, R3, RZ, 0x3c, !PT ;  /* 0x00000003060c7212 */ /* 0x040fe400078e3cff */
[----:B------:R-:W-:Y:S01]  /*0a50*/  LOP3.LUT R13, R6, R5, RZ, 0x3c, !PT ;  /* 0x00000005060d7212 */ /* 0x000fe200078e3cff */
[----:B------:R-:W-:Y:S01]  /*0a60*/  IMAD.MOV R2, RZ, RZ, -R18 ;  /* 0x000000ffff027224 */ /* 0x000fe200078e0a12 */
[----:B------:R-:W-:-:S03]  /*0a70*/  LOP3.LUT R3, R5, R0, RZ, 0x3c, !PT ;  /* 0x0000000005037212 */ /* 0x000fc600078e3cff */
[----:B------:R-:W-:Y:S01]  /*0a80*/  @!P1 IMAD.MOV.U32 R18, RZ, RZ, R2 ;  /* 0x000000ffff129224 */ /* 0x000fe200078e0002 */
[----:B------:R-:W1:Y:S01]  /*0a90*/  I2F.F64.S64 R12, R12 ;  /* 0x0000000c000c7312 */ /* 0x000e620000301c00 */
[----:B------:R-:W-:Y:S01]  /*0aa0*/  ISETP.GE.AND P0, PT, R3, RZ, PT ;  /* 0x000000ff0300720c */ /* 0x000fe20003f06270 */
[----:B-1----:R-:W-:-:S10]  /*0ab0*/  DMUL R20, R12, UR4 ;  /* 0x000000040c147c28 */ /* 0x002fd40008000000 */
[----:B------:R-:W1:Y:S02]  /*0ac0*/  F2F.F32.F64 R20, R20 ;  /* 0x0000001400147310 */ /* 0x000e640000301000 */
[----:B01----:R-:W-:-:S07]  /*0ad0*/  FSEL R7, -R20, R20, !P0 ;  /* 0x0000001414077208 */ /* 0x003fce0004000100 */
.L_x_4:
[----:B------:R-:W-:Y:S05]  /*0ae0*/  BSYNC.RECONVERGENT B0 ;  /* 0x0000000000007941 */ /* 0x000fea0003800200 */
.L_x_3:
[----:B------:R-:W-:Y:S01]  /*0af0*/  FMUL R3, R7, R7 ;  /* 0x0000000707037220 */ /* 0x000fe20000400000 */
[C---:B------:R-:W-:Y:S01]  /*0b00*/  LOP3.LUT R5, R18.reuse, 0x1, RZ, 0xc0, !PT ;  /* 0x0000000112057812 */ /* 0x040fe200078ec0ff */
[----:B------:R-:W-:Y:S01]  /*0b10*/  IMAD.MOV.U32 R10, RZ, RZ, 0x3d2aaabb ;  /* 0x3d2aaabbff0a7424 */ /* 0x000fe200078e00ff */
[----:B------:R-:W-:Y:S01]  /*0b20*/  LOP3.LUT P1, RZ, R18, 0x2, RZ, 0xc0, !PT ;  /* 0x0000000212ff7812 */ /* 0x000fe2000782c0ff */
[----:B------:R-:W-:Y:S01]  /*0b30*/  FFMA R2, R3, R4, -0.0013887860113754868507 ;  /* 0xbab607ed03027423 */ /* 0x000fe20000000004 */
[----:B------:R-:W-:Y:S01]  /*0b40*/  ISETP.NE.U32.AND P0, PT, R5, 0x1, PT ;  /* 0x000000010500780c */ /* 0x000fe20003f05070 */
[----:B------:R-:W-:Y:S01]  /*0b50*/  IMAD.MOV.U32 R24, RZ, RZ, 0x3effffff ;  /* 0x3effffffff187424 */ /* 0x000fe200078e00ff */
[----:B------:R-:W0:Y:S01]  /*0b60*/  LDCU.64 UR10, c[0x0][0x398] ;  /* 0x00007300ff0a77ac */ /* 0x000e220008000a00 */
[----:B------:R-:W-:Y:S01]  /*0b70*/  F2I.TRUNC.NTZ R19, R19 ;  /* 0x0000001300137305 */ /* 0x000fe2000020f100 */
[----:B------:R-:W-:Y:S01]  /*0b80*/  FSEL R6, R2, -0.00019574658654164522886, !P0 ;  /* 0xb94d415302067808 */ /* 0x000fe20004000000 */
[----:B------:R-:W-:Y:S01]  /*0b90*/  BSSY.RECONVERGENT B0, `(.L_x_6) ;  /* 0x000005b000007945 */ /* 0x000fe20003800200 */
[----:B------:R-:W-:-:S02]  /*0ba0*/  FSEL R12, R10, 0.0083327032625675201416, !P0 ;  /* 0x3c0885e40a0c7808 */ /* 0x000fc40004000000 */
[----:B------:R-:W-:Y:S02]  /*0bb0*/  FSEL R2, R7, 1, P0 ;  /* 0x3f80000007027808 */ /* 0x000fe40000000000 */
[----:B------:R-:W-:Y:S01]  /*0bc0*/  FSEL R7, -R24, -0.16666662693023681641, !P0 ;  /* 0xbe2aaaa818077808 */ /* 0x000fe20004000100 */
[C---:B------:R-:W-:Y:S02]  /*0bd0*/  FFMA R6, R3.reuse, R6, R12 ;  /* 0x0000000603067223 */ /* 0x040fe4000000000c */
[C---:B------:R-:W-:Y:S02]  /*0be0*/  FFMA R5, R3.reuse, R2, RZ ;  /* 0x0000000203057223 */ /* 0x040fe400000000ff */
[----:B------:R-:W-:-:S04]  /*0bf0*/  FFMA R6, R3, R6, R7 ;  /* 0x0000000603067223 */ /* 0x000fc80000000007 */
[----:B------:R-:W-:Y:S01]  /*0c00*/  FFMA R2, R5, R6, R2 ;  /* 0x0000000605027223 */ /* 0x000fe20000000002 */
[----:B0-----:R-:W-:Y:S02]  /*0c10*/  UIMAD.WIDE UR8, UR11, 0x2aaaaaab, URZ ;  /* 0x2aaaaaab0b0878a5 */ /* 0x001fe4000f8e02ff */
[----:B------:R-:W-:Y:S01]  /*0c20*/  UIMAD.WIDE UR4, UR10, 0x2aaaaaab, URZ ;  /* 0x2aaaaaab0a0478a5 */ /* 0x000fe2000f8e02ff */
[----:B------:R-:W-:Y:S01]  /*0c30*/  @P1 FADD R2, RZ, -R2 ;  /* 0x80000002ff021221 */ /* 0x000fe20000000000 */
[----:B------:R-:W-:Y:S02]  /*0c40*/  ULEA.HI UR9, UR9, UR9, URZ, 0x1 ;  /* 0x0000000909097291 */ /* 0x000fe4000f8f08ff */
[----:B------:R-:W-:Y:S01]  /*0c50*/  ULEA.HI UR5, UR5, UR5, URZ, 0x1 ;  /* 0x0000000505057291 */ /* 0x000fe2000f8f08ff */
[----:B------:R-:W-:-:S03]  /*0c60*/  FADD R2, R2, R2 ;  /* 0x0000000202027221 */ /* 0x000fc60000000000 */
[----:B------:R-:W-:Y:S01]  /*0c70*/  UIADD3 UR4, UPT, UPT, -UR5, UR10, URZ ;  /* 0x0000000a05047290 */ /* 0x000fe2000fffe1ff */
[----:B------:R-:W-:-:S05]  /*0c80*/  FFMA R2, R11, R2, R9 ;  /* 0x000000020b027223 */ /* 0x000fca0000000009 */
[----:B------:R-:W-:-:S05]  /*0c90*/  LOP3.LUT R3, R25, 0x80000000, R2, 0xb8, !PT ;  /* 0x8000000019037812 */ /* 0x000fca00078eb802 */
[----:B------:R-:W-:-:S06]  /*0ca0*/  FADD.RZ R3, R2, R3 ;  /* 0x0000000302037221 */ /* 0x000fcc000000c000 */
[----:B------:R-:W0:Y:S02]  /*0cb0*/  F2I.TRUNC.NTZ R3, R3 ;  /* 0x0000000300037305 */ /* 0x000e24000020f100 */
[----:B0-----:R-:W-:Y:S01]  /*0cc0*/  ISETP.GE.AND P0, PT, R3, UR9, PT ;  /* 0x0000000903007c0c */ /* 0x001fe2000bf06270 */
[----:B------:R-:W-:-:S03]  /*0cd0*/  UIADD3 UR9, UPT, UPT, -UR9, UR11, URZ ;  /* 0x0000000b09097290 */ /* 0x000fc6000fffe1ff */
[----:B------:R-:W-:-:S04]  /*0ce0*/  ISETP.LT.OR P0, PT, R19, UR5, !P0 ;  /* 0x0000000513007c0c */ /* 0x000fc8000c701670 */
[----:B------:R-:W-:-:S04]  /*0cf0*/  ISETP.GT.OR P0, PT, R19, UR4, P0 ;  /* 0x0000000413007c0c */ /* 0x000fc80008704670 */
[----:B------:R-:W-:-:S13]  /*0d00*/  ISETP.GT.OR P0, PT, R3, UR9, P0 ;  /* 0x0000000903007c0c */ /* 0x000fda0008704670 */
[----:B------:R-:W-:-:S04]  /*0d10*/  @P0 FADD R0, R0, 1.5707963705062866211 ;  /* 0x3fc90fdb00000421 */ /* 0x000fc80000000000 */
[C---:B------:R-:W-:Y:S01]  /*0d20*/  FMUL R2, R0.reuse, 0.63661974668502807617 ;  /* 0x3f22f98300027820 */ /* 0x040fe20000400000 */
[----:B------:R0:W-:Y:S01]  /*0d30*/  @P0 STG.E desc[UR6][R16.64+0x8], R0 ;  /* 0x0000080010000986 */ /* 0x0001e2000c101906 */
[----:B------:R-:W-:Y:S02]  /*0d40*/  FSETP.GE.AND P1, PT, |R0|, 105615, PT ;  /* 0x47ce47800000780b */ /* 0x000fe40003f26200 */
[----:B------:R-:W1:Y:S02]  /*0d50*/  F2I.NTZ R19, R2 ;  /* 0x0000000200137305 */ /* 0x000e640000203100 */
[----:B-1----:R-:W-:-:S05]  /*0d60*/  I2FP.F32.S32 R5, R19 ;  /* 0x0000001300057245 */ /* 0x002fca0000201400 */
[----:B------:R-:W-:-:S04]  /*0d70*/  FFMA R6, R5, -1.5707962512969970703, R0 ;  /* 0xbfc90fda05067823 */ /* 0x000fc80000000000 */
[----:B------:R-:W-:-:S04]  /*0d80*/  FFMA R6, R5, -7.5497894158615963534e-08, R6 ;  /* 0xb3a2216805067823 */ /* 0x000fc80000000006 */
[----:B------:R-:W-:Y:S01]  /*0d90*/  FFMA R5, R5, -5.3903029534742383927e-15, R6 ;  /* 0xa7c234c505057823 */ /* 0x000fe20000000006 */
[----:B------:R-:W-:-:S03]  /*0da0*/  IMAD.MOV.U32 R6, RZ, RZ, R19 ;  /* 0x000000ffff067224 */ /* 0x000fc600078e0013 */
[----:B------:R-:W-:Y:S01]  /*0db0*/  IMAD.MOV.U32 R3, RZ, RZ, R5 ;  /* 0x000000ffff037224 */ /* 0x000fe200078e0005 */
[----:B0-----:R-:W-:Y:S06]  /*0dc0*/  @!P1 BRA `(.L_x_7) ;  /* 0x0000000000dc9947 */ /* 0x001fec0003800000 */
        /* <DEDUP_REMOVED lines=11> */
.L_x_8:
        /* <DEDUP_REMOVED lines=31> */
[----:B0-----:R-:W-:Y:S02]  /*1070*/  SHF.R.U32.HI R18, RZ, 0x1e, R7 ;  /* 0x0000001eff127819 */ /* 0x001fe40000011607 */
[----:B------:R-:W-:-:S02]  /*1080*/  SHF.R.S32.HI R3, RZ, 0x1f, R19 ;  /* 0x0000001fff037819 */ /* 0x000fc40000011413 */
[----:B------:R-:W-:Y:S02]  /*1090*/  LOP3.LUT R7, R19, R0, RZ, 0x3c, !PT ;  /* 0x0000000013077212 */ /* 0x000fe400078e3cff */
[C---:B------:R-:W-:Y:S02]  /*10a0*/  LOP3.LUT R2, R3.reuse, R2, RZ, 0x3c, !PT ;  /* 0x0000000203027212 */ /* 0x040fe400078e3cff */
[----:B------:R-:W-:Y:S02]  /*10b0*/  LOP3.LUT R3, R3, R19, RZ, 0x3c, !PT ;  /* 0x0000001303037212 */ /* 0x000fe400078e3cff */
[----:B------:R-:W-:Y:S02]  /*10c0*/  LEA.HI R19, R19, R18, RZ, 0x1 ;  /* 0x0000001213137211 */ /* 0x000fe400078f08ff */
[----:B------:R-:W-:Y:S02]  /*10d0*/  ISETP.GE.AND P2, PT, R7, RZ, PT ;  /* 0x000000ff0700720c */ /* 0x000fe40003f46270 */
[----:B------:R-:W0:Y:S01]  /*10e0*/  I2F.F64.S64 R2, R2 ;  /* 0x0000000200027312 */ /* 0x000e220000301c00 */
[----:B------:R-:W-:-:S04]  /*10f0*/  IMAD.MOV R7, RZ, RZ, -R19 ;  /* 0x000000ffff077224 */ /* 0x000fc800078e0a13 */
[----:B------:R-:W-:Y:S01]  /*1100*/  @!P1 IMAD.MOV.U32 R19, RZ, RZ, R7 ;  /* 0x000000ffff139224 */ /* 0x000fe200078e0007 */
[----:B0-----:R-:W-:-:S10]  /*1110*/  DMUL R12, R2, UR4 ;  /* 0x00000004020c7c28 */ /* 0x001fd40008000000 */
[----:B------:R-:W0:Y:S02]  /*1120*/  F2F.F32.F64 R12, R12 ;  /* 0x0000000c000c7310 */ /* 0x000e240000301000 */
[----:B0-----:R-:W-:-:S07]  /*1130*/  FSEL R3, -R12, R12, !P2 ;  /* 0x0000000c0c037208 */ /* 0x001fce0005000100 */
.L_x_7:
[----:B------:R-:W-:Y:S05]  /*1140*/  BSYNC.RECONVERGENT B0 ;  /* 0x0000000000007941 */ /* 0x000fea0003800200 */
.L_x_6:
[----:B------:R-:W-:Y:S01]  /*1150*/  FMUL R7, R3, R3 ;  /* 0x0000000303077220 */ /* 0x000fe20000400000 */
[C---:B------:R-:W-:Y:S01]  /*1160*/  LOP3.LUT R12, R19.reuse, 0x1, RZ, 0xc0, !PT ;  /* 0x00000001130c7812 */ /* 0x040fe200078ec0ff */
[----:B------:R-:W-:Y:S01]  /*1170*/  VIADD R13, R19, 0x1 ;  /* 0x00000001130d7836 */ /* 0x000fe20000000000 */
[----:B------:R-:W-:Y:S01]  /*1180*/  BSSY.RECONVERGENT B0, `(.L_x_9) ;  /* 0x000004c000007945 */ /* 0x000fe20003800200 */
[----:B------:R-:W-:Y:S01]  /*1190*/  FFMA R2, R7, R4, -0.0013887860113754868507 ;  /* 0xbab607ed07027423 */ /* 0x000fe20000000004 */
[----:B------:R-:W-:Y:S01]  /*11a0*/  ISETP.NE.U32.AND P1, PT, R12, 0x1, PT ;  /* 0x000000010c00780c */ /* 0x000fe20003f25070 */
[----:B------:R-:W-:Y:S01]  /*11b0*/  IMAD.MOV.U32 R19, RZ, RZ, R6 ;  /* 0x000000ffff137224 */ /* 0x000fe200078e0006 */
[----:B------:R-:W-:Y:S02]  /*11c0*/  LOP3.LUT P2, RZ, R13, 0x2, RZ, 0xc0, !PT ;  /* 0x000000020dff7812 */ /* 0x000fe4000784c0ff */
[----:B------:R-:W-:Y:S02]  /*11d0*/  FSEL R12, R2, -0.00019574658654164522886, P1 ;  /* 0xb94d4153020c7808 */ /* 0x000fe40000800000 */
[----:B------:R-:W-:-:S02]  /*11e0*/  FSEL R18, R23, 0.041666727513074874878, !P1 ;  /* 0x3d2aaabb17127808 */ /* 0x000fc40004800000 */
[----:B------:R-:W-:Y:S02]  /*11f0*/  FSEL R2, R3, 1, !P1 ;  /* 0x3f80000003027808 */ /* 0x000fe40004800000 */
[----:B------:R-:W-:Y:S01]  /*1200*/  FSEL R13, -R22, -0.4999999701976776123, !P1 ;  /* 0xbeffffff160d7808 */ /* 0x000fe20004800100 */
[C---:B------:R-:W-:Y:S01]  /*1210*/  FFMA R12, R7.reuse, R12, R18 ;  /* 0x0000000c070c7223 */ /* 0x040fe20000000012 */
[----:B------:R-:W-:Y:S01]  /*1220*/  FSETP.GE.AND P1, PT, |R0|, 105615, PT ;  /* 0x47ce47800000780b */ /* 0x000fe20003f26200 */
[C---:B------:R-:W-:Y:S02]  /*1230*/  FFMA R3, R7.reuse, R2, RZ ;  /* 0x0000000207037223 */ /* 0x040fe400000000ff */
[----:B------:R-:W-:Y:S01]  /*1240*/  FFMA R12, R7, R12, R13 ;  /* 0x0000000c070c7223 */ /* 0x000fe2000000000d */
[----:B------:R-:W-:-:S03]  /*1250*/  I2FP.F32.S32 R7, UR10 ;  /* 0x0000000a00077c45 */ /* 0x000fc60008201400 */
[----:B------:R-:W-:-:S04]  /*1260*/  FFMA R2, R3, R12, R2 ;  /* 0x0000000c03027223 */ /* 0x000fc80000000002 */
[----:B------:R-:W-:-:S04]  /*1270*/  @P2 FADD R2, RZ, -R2 ;  /* 0x80000002ff022221 */ /* 0x000fc80000000000 */
[----:B------:R-:W-:-:S05]  /*1280*/  FFMA R2, R11, R2, R8 ;  /* 0x000000020b027223 */ /* 0x000fca0000000008 */
[----:B------:R-:W-:-:S05]  /*1290*/  LOP3.LUT R3, R25, 0x80000000, R2, 0xb8, !PT ;  /* 0x8000000019037812 */ /* 0x000fca00078eb802 */
[----:B------:R-:W-:Y:S01]  /*12a0*/  FADD.RZ R20, R2, R3 ;  /* 0x0000000302147221 */ /* 0x000fe2000000c000 */
        /* <DEDUP_REMOVED lines=13> */
.L_x_11:
        /* <DEDUP_REMOVED lines=33> */
[----:B0-----:R-:W-:Y:S02]  /*1590*/  LOP3.LUT R21, R19, R0, RZ, 0x3c, !PT ;  /* 0x0000000013157212 */ /* 0x001fe400078e3cff */
[C---:B------:R-:W-:Y:S02]  /*15a0*/  LOP3.LUT R2, R12.reuse, R3, RZ, 0x3c, !PT ;  /* 0x000000030c027212 */ /* 0x040fe400078e3cff */
[----:B------:R-:W-:-:S02]  /*15b0*/  LOP3.LUT R3, R12, R19, RZ, 0x3c, !PT ;  /* 0x000000130c037212 */ /* 0x000fc400078e3cff */
        /* <DEDUP_REMOVED lines=8> */
.L_x_10:
[----:B------:R-:W-:Y:S05]  /*1640*/  BSYNC.RECONVERGENT B0 ;  /* 0x0000000000007941 */ /* 0x000fea0003800200 */
.L_x_9:
[----:B------:R-:W-:Y:S01]  /*1650*/  FMUL R3, R2, R2 ;  /* 0x0000000202037220 */ /* 0x000fe20000400000 */
[C---:B------:R-:W-:Y:S01]  /*1660*/  LOP3.LUT R13, R19.reuse, 0x1, RZ, 0xc0, !PT ;  /* 0x00000001130d7812 */ /* 0x040fe200078ec0ff */
[----:B------:R-:W-:Y:S01]  /*1670*/  F2I.TRUNC.NTZ R20, R20 ;  /* 0x0000001400147305 */ /* 0x000fe2000020f100 */
[----:B------:R-:W-:Y:S01]  /*1680*/  LOP3.LUT P2, RZ, R19, 0x2, RZ, 0xc0, !PT ;  /* 0x0000000213ff7812 */ /* 0x000fe2000784c0ff */
[----:B------:R-:W-:Y:S01]  /*1690*/  FFMA R12, R3, R4, -0.0013887860113754868507 ;  /* 0xbab607ed030c7423 */ /* 0x000fe20000000004 */
[----:B------:R-:W-:-:S04]  /*16a0*/  ISETP.NE.U32.AND P1, PT, R13, 0x1, PT ;  /* 0x000000010d00780c */ /* 0x000fc80003f25070 */
[----:B------:R-:W-:Y:S02]  /*16b0*/  FSEL R12, R12, -0.00019574658654164522886, !P1 ;  /* 0xb94d41530c0c7808 */ /* 0x000fe40004800000 */
[----:B------:R-:W-:Y:S02]  /*16c0*/  FSEL R18, R10, 0.0083327032625675201416, !P1 ;  /* 0x3c0885e40a127808 */ /* 0x000fe40004800000 */
[----:B------:R-:W-:Y:S02]  /*16d0*/  FSEL R2, R2, 1, P1 ;  /* 0x3f80000002027808 */ /* 0x000fe40000800000 */
[----:B------:R-:W-:Y:S01]  /*16e0*/  FSEL R19, -R24, -0.16666662693023681641, !P1 ;  /* 0xbe2aaaa818137808 */ /* 0x000fe20004800100 */
[C---:B------:R-:W-:Y:S02]  /*16f0*/  FFMA R12, R3.reuse, R12, R18 ;  /* 0x0000000c030c7223 */ /* 0x040fe40000000012 */
[C---:B------:R-:W-:Y:S02]  /*1700*/  FFMA R13, R3.reuse, R2, RZ ;  /* 0x00000002030d7223 */ /* 0x040fe400000000ff */
[----:B------:R-:W-:-:S02]  /*1710*/  FFMA R12, R3, R12, R19 ;  /* 0x0000000c030c7223 */ /* 0x000fc40000000013 */
[----:B------:R-:W0:Y:S02]  /*1720*/  LDC.64 R18, c[0x0][0x390] ;  /* 0x0000e400ff127b82 */ /* 0x000e240000000a00 */
[----:B------:R-:W-:-:S04]  /*1730*/  FFMA R2, R13, R12, R2 ;  /* 0x0000000c0d027223 */ /* 0x000fc80000000002 */
[----:B------:R-:W-:-:S04]  /*1740*/  @P2 FADD R2, RZ, -R2 ;  /* 0x80000002ff022221 */ /* 0x000fc80000000000 */
[----:B------:R-:W-:-:S05]  /*1750*/  FFMA R2, R11, R2, R9 ;  /* 0x000000020b027223 */ /* 0x000fca0000000009 */
[----:B------:R-:W-:-:S05]  /*1760*/  LOP3.LUT R3, R25, 0x80000000, R2, 0xb8, !PT ;  /* 0x8000000019037812 */ /* 0x000fca00078eb802 */
[----:B------:R-:W-:-:S06]  /*1770*/  FADD.RZ R3, R2, R3 ;  /* 0x0000000302037221 */ /* 0x000fcc000000c000 */
[----:B------:R-:W1:Y:S02]  /*1780*/  FRND.TRUNC R3, R3 ;  /* 0x0000000300037307 */ /* 0x000e64000020d000 */
[----:B-1----:R-:W-:-:S04]  /*1790*/  FADD R2, R3, -1 ;  /* 0xbf80000003027421 */ /* 0x002fc80000000000 */
[----:B------:R-:W-:-:S06]  /*17a0*/  FMUL R21, R2, R7 ;  /* 0x0000000702157220 */ /* 0x000fcc0000400000 */
[----:B------:R-:W1:Y:S02]  /*17b0*/  F2I.TRUNC.NTZ R21, R21 ;  /* 0x0000001500157305 */ /* 0x000e64000020f100 */
[----:B-1----:R-:W-:-:S04]  /*17c0*/  IMAD.IADD R13, R21, 0x1, R20 ;  /* 0x00000001150d7824 */ /* 0x002fc800078e0214 */
[----:B0-----:R-:W-:-:S05]  /*17d0*/  IMAD.WIDE R12, R13, 0x4, R18 ;  /* 0x000000040d0c7825 */ /* 0x001fca00078e0212 */
[----:B------:R-:W2:Y:S01]  /*17e0*/  LDG.E R2, desc[UR6][R12.64] ;  /* 0x000000060c027981 */ /* 0x000ea2000c1e1900 */
[C---:B------:R-:W-:Y:S01]  /*17f0*/  LOP3.LUT R26, R25.reuse, 0x80000000, R9, 0xb8, !PT ;  /* 0x80000000191a7812 */ /* 0x040fe200078eb809 */
[----:B------:R-:W-:Y:S01]  /*1800*/  BSSY.RECONVERGENT B0, `(.L_x_12) ;  /* 0x0000b38000007945 */ /* 0x000fe20003800200 */
[----:B------:R-:W-:-:S03]  /*1810*/  LOP3.LUT R27, R25, 0x80000000, R8, 0xb8, !PT ;  /* 0x80000000191b7812 */ /* 0x000fc600078eb808 */
[----:B------:R-:W-:Y:S02]  /*1820*/  FADD.RZ R26, R9, R26 ;  /* 0x0000001a091a7221 */ /* 0x000fe4000000c000 */
[----:B------:R-:W-:-:S04]  /*1830*/  FADD.RZ R27, R8, R27 ;  /* 0x0000001b081b7221 */ /* 0x000fc8000000c000 */
[----:B------:R-:W0:Y:S08]  /*1840*/  FRND.TRUNC R26, R26 ;  /* 0x0000001a001a7307 */ /* 0x000e30000020d000 */
[----:B------:R-:W-:Y:S01]  /*1850*/  F2I.TRUNC.NTZ R27, R27 ;  /* 0x0000001b001b7305 */ /* 0x000fe2000020f100 */
[----:B0-----:R-:W-:-:S04]  /*1860*/  FADD R20, R26, -1 ;  /* 0xbf8000001a147421 */ /* 0x001fc80000000000 */
[----:B------:R-:W-:-:S06]  /*1870*/  FMUL R3, R20, R7 ;  /* 0x0000000714037220 */ /* 0x000fcc0000400000 */
[----:B------:R-:W0:Y:S02]  /*1880*/  F2I.TRUNC.NTZ R3, R3 ;  /* 0x0000000300037305 */ /* 0x000e24000020f100 */
[----:B0-----:R-:W-:-:S05]  /*1890*/  VIMNMX R20, PT, PT, RZ, R3, !PT ;  /* 0x00000003ff147248 */ /* 0x001fca0007fe0100 */
[----:B------:R-:W-:-:S04]  /*18a0*/  IMAD.IADD R21, R20, 0x1, R27 ;  /* 0x0000000114157824 */ /* 0x000fc800078e021b */
[----:B------:R-:W-:Y:S01]  /*18b0*/  IMAD.WIDE R20, R21, 0x4, R18 ;  /* 0x0000000415147825 */ /* 0x000fe200078e0212 */
[----:B--2---:R-:W-:-:S13]  /*18c0*/  ISETP.NE.AND P1, PT, R2, RZ, PT ;  /* 0x000000ff0200720c */ /* 0x004fda0003f25270 */
[----:B------:R-:W-:Y:S05]  /*18d0*/  @!P0 BRA P1, `(.L_x_13) ;  /* 0x0000000800788947 */ /* 0x000fea0000800000 */
[----:B------:R-:W-:Y:S01]  /*18e0*/  FSETP.GE.AND P0, PT, |R0|, 105615, PT ;  /* 0x47ce47800000780b */ /* 0x000fe20003f06200 */
[----:B------:R-:W-:Y:S01]  /*18f0*/  BSSY.RECONVERGENT B1, `(.L_x_14) ;  /* 0x000003b000017945 */ /* 0x000fe20003800200 */
[----:B------:R-:W-:Y:S02]  /*1900*/  IMAD.MOV.U32 R25, RZ, RZ, R6 ;  /* 0x000000ffff197224 */ /* 0x000fe400078e0006 */
[----:B------:R-:W-:-:S09]  /*1910*/  IMAD.MOV.U32 R2, RZ, RZ, R5 ;  /* 0x000000ffff027224 */ /* 0x000fd200078e0005 */
[----:B------:R-:W-:Y:S05]  /*1920*/  @!P0 BRA `(.L_x_15) ;  /* 0x0000000000dc8947 */ /* 0x000fea0003800000 */
        /* <DEDUP_REMOVED lines=11> */
.L_x_16:
        /* <DEDUP_REMOVED lines=28> */
[----:B---3--:R-:W-:Y:S02]  /*1ba0*/  @P0 SHF.L.W.U32.HI R2, R3, R18, R2 ;  /* 0x0000001203020219 */ /* 0x008fe40000010e02 */
[--C-:B0-----:R-:W-:Y:S02]  /*1bb0*/  SHF.R.U32.HI R26, RZ, 0x1e, R7.reuse ;  /* 0x0000001eff1a7819 */ /* 0x101fe40000011607 */
[C---:B------:R-:W-:Y:S01]  /*1bc0*/  SHF.L.W.U32.HI R25, R2.reuse, 0x2, R7 ;  /* 0x0000000202197819 */ /* 0x040fe20000010e07 */
[----:B------:R-:W-:-:S03]  /*1bd0*/  IMAD.SHL.U32 R2, R2, 0x4, RZ ;  /* 0x0000000402027824 */ /* 0x000fc600078e00ff */
[----:B------:R-:W-:Y:S02]  /*1be0*/  SHF.R.S32.HI R3, RZ, 0x1f, R25 ;  /* 0x0000001fff037819 */ /* 0x000fe40000011419 */
[----:B------:R-:W-:Y:S02]  /*1bf0*/  LOP3.LUT R7, R25, R0, RZ, 0x3c, !PT ;  /* 0x0000000019077212 */ /* 0x000fe400078e3cff */
[C---:B------:R-:W-:Y:S02]  /*1c00*/  LOP3.LUT R2, R3.reuse, R2, RZ, 0x3c, !PT ;  /* 0x0000000203027212 */ /* 0x040fe400078e3cff */
[----:B------:R-:W-:Y:S02]  /*1c10*/  LOP3.LUT R3, R3, R25, RZ, 0x3c, !PT ;  /* 0x0000001903037212 */ /* 0x000fe400078e3cff */
[----:B------:R-:W-:Y:S02]  /*1c20*/  LEA.HI R25, R25, R26, RZ, 0x1 ;  /* 0x0000001a19197211 */ /* 0x000fe400078f08ff */
[----:B------:R-:W-:-:S02]  /*1c30*/  ISETP.GE.AND P0, PT, R7, RZ, PT ;  /* 0x000000ff0700720c */ /* 0x000fc40003f06270 */
[----:B------:R-:W0:Y:S01]  /*1c40*/  I2F.F64.S64 R2, R2 ;  /* 0x0000000200027312 */ /* 0x000e220000301c00 */
[----:B------:R-:W-:-:S04]  /*1c50*/  IMAD.MOV R7, RZ, RZ, -R25 ;  /* 0x000000ffff077224 */ /* 0x000fc800078e0a19 */
[----:B------:R-:W-:Y:S01]  /*1c60*/  @!P1 IMAD.MOV.U32 R25, RZ, RZ, R7 ;  /* 0x000000ffff199224 */ /* 0x000fe200078e0007 */
[----:B0-----:R-:W-:-:S10]  /*1c70*/  DMUL R18, R2, UR4 ;  /* 0x0000000402127c28 */ /* 0x001fd40008000000 */
[----:B------:R-:W0:Y:S02]  /*1c80*/  F2F.F32.F64 R18, R18 ;  /* 0x0000001200127310 */ /* 0x000e240000301000 */
[----:B0-----:R-:W-:-:S07]  /*1c90*/  FSEL R2, -R18, R18, !P0 ;  /* 0x0000001212027208 */ /* 0x001fce0004000100 */
.L_x_15:
[----:B------:R-:W-:Y:S05]  /*1ca0*/  BSYNC.RECONVERGENT B1 ;  /* 0x0000000000017941 */ /* 0x000fea0003800200 */
.L_x_14:
[C---:B------:R-:W-:Y:S01]  /*1cb0*/  LOP3.LUT R7, R25.reuse, 0x1, RZ, 0xc0, !PT ;  /* 0x0000000119077812 */ /* 0x040fe200078ec0ff */
[----:B------:R-:W-:Y:S01]  /*1cc0*/  FMUL R3, R2, R2 ;  /* 0x0000000202037220 */ /* 0x000fe20000400000 */
[----:B------:R-:W-:Y:S01]  /*1cd0*/  VIADD R19, R25, 0x1 ;  /* 0x0000000119137836 */ /* 0x000fe20000000000 */
[----:B------:R-:W-:Y:S01]  /*1ce0*/  BSSY.RECONVERGENT B1, `(.L_x_17) ;  /* 0x0000048000017945 */ /* 0x000fe20003800200 */
[----:B------:R-:W-:Y:S01]  /*1cf0*/  ISETP.NE.U32.AND P0, PT, R7, 0x1, PT ;  /* 0x000000010700780c */ /* 0x000fe20003f05070 */
[----:B------:R-:W-:Y:S02]  /*1d00*/  FFMA R7, R3, R4, -0.0013887860113754868507 ;  /* 0xbab607ed03077423 */ /* 0x000fe40000000004 */
[----:B------:R-:W-:Y:S02]  /*1d10*/  LOP3.LUT P1, RZ, R19, 0x2, RZ, 0xc0, !PT ;  /* 0x0000000213ff7812 */ /* 0x000fe4000782c0ff */
[----:B------:R-:W-:Y:S02]  /*1d20*/  FSEL R26, R23, 0.041666727513074874878, !P0 ;  /* 0x3d2aaabb171a7808 */ /* 0x000fe40004000000 */
[----:B------:R-:W-:-:S02]  /*1d30*/  FSEL R18, R7, -0.00019574658654164522886, P0 ;  /* 0xb94d415307127808 */ /* 0x000fc40000000000 */
[----:B------:R-:W-:Y:S02]  /*1d40*/  FSEL R2, R2, 1, !P0 ;  /* 0x3f80000002027808 */ /* 0x000fe40004000000 */
[----:B------:R-:W-:Y:S01]  /*1d50*/  FSEL R19, -R22, -0.4999999701976776123, !P0 ;  /* 0xbeffffff16137808 */ /* 0x000fe20004000100 */
[C---:B------:R-:W-:Y:S01]  /*1d60*/  FFMA R18, R3.reuse, R18, R26 ;  /* 0x0000001203127223 */ /* 0x040fe2000000001a */
[----:B------:R-:W-:Y:S01]  /*1d70*/  FSETP.GE.AND P0, PT, |R0|, 105615, PT ;  /* 0x47ce47800000780b */ /* 0x000fe20003f06200 */
[C---:B------:R-:W-:Y:S02]  /*1d80*/  FFMA R7, R3.reuse, R2, RZ ;  /* 0x0000000203077223 */ /* 0x040fe400000000ff */
[----:B------:R-:W-:-:S04]  /*1d90*/  FFMA R18, R3, R18, R19 ;  /* 0x0000001203127223 */ /* 0x000fc80000000013 */
[----:B------:R-:W-:-:S04]  /*1da0*/  FFMA R2, R7, R18, R2 ;  /* 0x0000001207027223 */ /* 0x000fc80000000002 */
[----:B------:R-:W-:-:S04]  /*1db0*/  @P1 FADD R2, RZ, -R2 ;  /* 0x80000002ff021221 */ /* 0x000fc80000000000 */
[----:B------:R-:W-:-:S05]  /*1dc0*/  FFMA R3, R11, R2, R8 ;  /* 0x000000020b037223 */ /* 0x000fca0000000008 */
[----:B------:R0:W-:Y:S01]  /*1dd0*/  STG.E desc[UR6][R16.64], R3 ;  /* 0x0000000310007986 */ /* 0x0001e2000c101906 */
[----:B------:R-:W-:Y:S05]  /*1de0*/  @!P0 BRA `(.L_x_18) ;  /* 0x0000000000dc8947 */ /* 0x000fea0003800000 */
[----:B------:R-:W-:-:S13]  /*1df0*/  FSETP.NEU.AND P0, PT, |R0|, +INF , PT ;  /* 0x7f8000000000780b */ /* 0x000fda0003f0d200 */
[----:B------:R-:W-:Y:S01]  /*1e00*/  @!P0 FMUL R5, RZ, R0 ;  /* 0x00000000ff058220 */ /* 0x000fe20000400000 */
[----:B------:R-:W-:Y:S01]  /*1e10*/  @!P0 IMAD.MOV.U32 R6, RZ, RZ, RZ ;  /* 0x000000ffff068224 */ /* 0x000fe200078e00ff */
[----:B------:R-:W-:Y:S06]  /*1e20*/  @!P0 BRA `(.L_x_18) ;  /* 0x0000000000cc8947 */ /* 0x000fec0003800000 */
[----:B0-----:R-:W-:Y:S01]  /*1e30*/  IMAD.SHL.U32 R3, R0, 0x100, RZ ;  /* 0x0000010000037824 */ /* 0x001fe200078e00ff */
[----:B------:R-:W0:Y:S01]  /*1e40*/  LDCU.64 UR8, c[0x4][URZ] ;  /* 0x01000000ff0877ac */ /* 0x000e220008000a00 */
[----:B------:R-:W-:Y:S02]  /*1e50*/  IMAD.MOV.U32 R8, RZ, RZ, RZ ;  /* 0x000000ffff087224 */ /* 0x000fe400078e00ff */
[----:B------:R-:W-:Y:S01]  /*1e60*/  IMAD.MOV.U32 R2, RZ, RZ, R1 ;  /* 0x000000ffff027224 */ /* 0x000fe200078e0001 */
[----:B------:R-:W-:Y:S01]  /*1e70*/  LOP3.LUT R5, R3, 0x80000000, RZ, 0xfc, !PT ;  /* 0x8000000003057812 */ /* 0x000fe200078efcff */
[----:B------:R-:W-:Y:S01]  /*1e80*/  UMOV UR5, URZ ;  /* 0x000000ff00057c82 */ /* 0x000fe20008000000 */
[----:B------:R-:W-:-:S05]  /*1e90*/  UMOV UR4, URZ ;  /* 0x000000ff00047c82 */ /* 0x000fca0008000000 */
.L_x_19:
        /* <DEDUP_REMOVED lines=33> */
[----:B------:R-:W-:Y:S02]  /*20b0*/  LOP3.LUT R0, R5, R0, RZ, 0x3c, !PT ;  /* 0x0000000005007212 */ /* 0x000fe400078e3cff */
        /* <DEDUP_REMOVED lines=9> */
[----:B01----:R-:W-:-:S07]  /*2150*/  FSEL R5, -R22, R22, !P0 ;  /* 0x0000001616057208 */ /* 0x003fce0004000100 */
.L_x_18:
[----:B------:R-:W-:Y:S05]  /*2160*/  BSYNC.RECONVERGENT B1 ;  /* 0x0000000000017941 */ /* 0x000fea0003800200 */
.L_x_17:
[----:B------:R-:W-:Y:S01]  /*2170*/  FMUL R0, R5, R5 ;  /* 0x0000000505007220 */ /* 0x000fe20000400000 */
[C---:B------:R-:W-:Y:S02]  /*2180*/  LOP3.LUT R2, R6.reuse, 0x1, RZ, 0xc0, !PT ;  /* 0x0000000106027812 */ /* 0x040fe400078ec0ff */
[----:B------:R-:W-:Y:S01]  /*2190*/  LOP3.LUT P1, RZ, R6, 0x2, RZ, 0xc0, !PT ;  /* 0x0000000206ff7812 */ /* 0x000fe2000782c0ff */
[----:B------:R-:W-:Y:S01]  /*21a0*/  FFMA R4, R0, R4, -0.0013887860113754868507 ;  /* 0xbab607ed00047423 */ /* 0x000fe20000000004 */
[----:B------:R-:W-:-:S04]  /*21b0*/  ISETP.NE.U32.AND P0, PT, R2, 0x1, PT ;  /* 0x000000010200780c */ /* 0x000fc80003f05070 */
[----:B------:R-:W-:Y:S02]  /*21c0*/  FSEL R7, R10, 0.0083327032625675201416, !P0 ;  /* 0x3c0885e40a077808 */ /* 0x000fe40004000000 */
[----:B0-----:R-:W-:Y:S02]  /*21d0*/  FSEL R3, R4, -0.00019574658654164522886, !P0 ;  /* 0xb94d415304037808 */ /* 0x001fe40004000000 */
[----:B------:R-:W-:Y:S02]  /*21e0*/  FSEL R5, R5, 1, P0 ;  /* 0x3f80000005057808 */ /* 0x000fe40000000000 */
[----:B------:R-:W-:Y:S01]  /*21f0*/  FSEL R24, -R24, -0.16666662693023681641, !P0 ;  /* 0xbe2aaaa818187808 */ /* 0x000fe20004000100 */
[C---:B------:R-:W-:Y:S02]  /*2200*/  FFMA R3, R0.reuse, R3, R7 ;  /* 0x0000000300037223 */ /* 0x040fe40000000007 */
[C---:B------:R-:W-:Y:S02]  /*2210*/  FFMA R2, R0.reuse, R5, RZ ;  /* 0x0000000500027223 */ /* 0x040fe400000000ff */
[----:B------:R-:W-:-:S04]  /*2220*/  FFMA R3, R0, R3, R24 ;  /* 0x0000000300037223 */ /* 0x000fc80000000018 */
[----:B------:R-:W-:-:S04]  /*2230*/  FFMA R2, R2, R3, R5 ;  /* 0x0000000302027223 */ /* 0x000fc80000000005 */
[----:B------:R-:W-:-:S04]  /*2240*/  @P1 FADD R2, RZ, -R2 ;  /* 0x80000002ff021221 */ /* 0x000fc80000000000 */
[----:B------:R-:W-:-:S05]  /*2250*/  FFMA R9, R11, R2, R9 ;  /* 0x000000020b097223 */ /* 0x000fca0000000009 */
[----:B------:R0:W-:Y:S04]  /*2260*/  STG.E desc[UR6][R16.64+0x4], R9 ;  /* 0x0000040910007986 */ /* 0x0001e8000c101906 */
[----:B------:R-:W2:Y:S02]  /*2270*/  LDG.E R0, desc[UR6][R14.64] ;  /* 0x000000060e007981 */ /* 0x000ea4000c1e1900 */
[----:B--2---:R-:W1:Y:S02]  /*2280*/  F2I.TRUNC.NTZ R3, R0 ;  /* 0x0000000000037305 */ /* 0x004e64000020f100 */
[----:B-1----:R0:W-:Y:S04]  /*2290*/  STG.E desc[UR6][R12.64], R3 ;  /* 0x000000030c007986 */ /* 0x0021e8000c101906 */
[----:B------:R0:W-:Y:S01]  /*22a0*/  STG.E desc[UR6][R20.64], RZ ;  /* 0x000000ff14007986 */ /* 0x0001e2000c101906 */
[----:B------:R-:W-:Y:S05]  /*22b0*/  BRA `(.L_x_20) ;  /* 0x000000a800307947 */ /* 0x000fea0003800000 */
.L_x_13:
[----:B------:R-:W-:Y:S01]  /*22c0*/  FADD R12, R0, 0.78539818525314331055 ;  /* 0x3f490fdb000c7421 */ /* 0x000fe20000000000 */
[----:B------:R-:W-:Y:S03]  /*22d0*/  BSSY.RECONVERGENT B1, `(.L_x_21) ;  /* 0x0000042000017945 */ /* 0x000fe60003800200 */
[C---:B------:R-:W-:Y:S01]  /*22e0*/  FMUL R27, R12.reuse, 0.63661974668502807617 ;  /* 0x3f22f9830c1b7820 */ /* 0x040fe20000400000 */
[----:B------:R-:W-:-:S05]  /*22f0*/  FSETP.GE.AND P0, PT, |R12|, 105615, PT ;  /* 0x47ce47800c00780b */ /* 0x000fca0003f06200 */
[----:B------:R-:W0:Y:S02]  /*2300*/  F2I.NTZ R27, R27 ;  /* 0x0000001b001b7305 */ /* 0x000e240000203100 */
[----:B0-----:R-:W-:Y:S01]  /*2310*/  I2FP.F32.S32 R13, R27 ;  /* 0x0000001b000d7245 */ /* 0x001fe20000201400 */
[----:B------:R-:W-:-:S04]  /*2320*/  IMAD.MOV.U32 R24, RZ, RZ, R27 ;  /* 0x000000ffff187224 */ /* 0x000fc800078e001b */
[----:B------:R-:W-:-:S04]  /*2330*/  FFMA R2, R13, -1.5707962512969970703, R12 ;  /* 0xbfc90fda0d027823 */ /* 0x000fc8000000000c */
[----:B------:R-:W-:-:S04]  /*2340*/  FFMA R2, R13, -7.5497894158615963534e-08, R2 ;  /* 0xb3a221680d027823 */ /* 0x000fc80000000002 */
[----:B------:R-:W-:-:S04]  /*2350*/  FFMA R13, R13, -5.3903029534742383927e-15, R2 ;  /* 0xa7c234c50d0d7823 */ /* 0x000fc80000000002 */
        /* <DEDUP_REMOVED lines=13> */
.L_x_23:
        /* <DEDUP_REMOVED lines=33> */
[C---:B0-----:R-:W-:Y:S02]  /*2640*/  LOP3.LUT R26, R27.reuse, R12, RZ, 0x3c, !PT ;  /* 0x0000000c1b1a7212 */ /* 0x041fe400078e3cff */
        /* <DEDUP_REMOVED lines=10> */
.L_x_22:
[----:B------:R-:W-:Y:S05]  /*26f0*/  BSYNC.RECONVERGENT B1 ;  /* 0x0000000000017941 */ /* 0x000fea0003800200 */
.L_x_21:
[C---:B------:R-:W-:Y:S01]  /*2700*/  LOP3.LUT R10, R27.reuse, 0x1, RZ, 0xc0, !PT ;  /* 0x000000011b0a7812 */ /* 0x040fe200078ec0ff */
[----:B------:R-:W-:Y:S01]  /*2710*/  FMUL R3, R2, R2 ;  /* 0x0000000202037220 */ /* 0x000fe20000400000 */
[----:B------:R-:W-:Y:S01]  /*2720*/  VIADD R23, R27, 0x1 ;  /* 0x000000011b177836 */ /* 0x000fe20000000000 */
[----:B------:R-:W-:Y:S01]  /*2730*/  BSSY.RECONVERGENT B1, `(.L_x_24) ;  /* 0x000004d000017945 */ /* 0x000fe20003800200 */
[----:B------:R-:W-:Y:S01]  /*2740*/  ISETP.NE.U32.AND P0, PT, R10, 0x1, PT ;  /* 0x000000010a00780c */ /* 0x000fe20003f05070 */
[----:B------:R-:W-:Y:S01]  /*2750*/  FFMA R10, R3, R4, -0.0013887860113754868507 ;  /* 0xbab607ed030a7423 */ /* 0x000fe20000000004 */
[----:B------:R-:W-:Y:S01]  /*2760*/  IMAD.MOV.U32 R22, RZ, RZ, 0x3c0885e4 ;  /* 0x3c0885e4ff167424 */ /* 0x000fe200078e00ff */
[----:B------:R-:W-:Y:S01]  /*2770*/  LOP3.LUT P1, RZ, R23, 0x2, RZ, 0xc0, !PT ;  /* 0x0000000217ff7812 */ /* 0x000fe2000782c0ff */
[----:B------:R-:W-:Y:S01]  /*2780*/  IMAD.MOV.U32 R23, RZ, RZ, 0x3e2aaaa8 ;  /* 0x3e2aaaa8ff177424 */ /* 0x000fe200078e00ff */
[----:B------:R-:W-:Y:S01]  /*2790*/  FSEL R2, R2, 1, !P0 ;  /* 0x3f80000002027808 */ /* 0x000fe20004000000 */
[----:B------:R-:W-:Y:S01]  /*27a0*/  IMAD.MOV.U32 R27, RZ, RZ, R24 ;  /* 0x000000ffff1b7224 */ /* 0x000fe200078e0018 */
[----:B------:R-:W-:-:S02]  /*27b0*/  FSEL R10, R10, -0.00019574658654164522886, P0 ;  /* 0xb94d41530a0a7808 */ /* 0x000fc40000000000 */
[----:B------:R-:W-:Y:S02]  /*27c0*/  FSEL R22, R22, 0.041666727513074874878, !P0 ;  /* 0x3d2aaabb16167808 */ /* 0x000fe40004000000 */
[----:B------:R-:W-:Y:S02]  /*27d0*/  FSEL R23, -R23, -0.4999999701976776123, !P0 ;  /* 0xbeffffff17177808 */ /* 0x000fe40004000100 */
[----:B------:R-:W-:Y:S01]  /*27e0*/  FSETP.GE.AND P0, PT, |R12|, 105615, PT ;  /* 0x47ce47800c00780b */ /* 0x000fe20003f06200 */
[----:B------:R-:W-:-:S04]  /*27f0*/  FFMA R10, R3, R10, R22 ;  /* 0x0000000a030a7223 */ /* 0x000fc80000000016 */
[C---:B------:R-:W-:Y:S01]  /*2800*/  FFMA R10, R3.reuse, R10, R23 ;  /* 0x0000000a030a7223 */ /* 0x040fe20000000017 */
[----:B------:R-:W-:-:S04]  /*2810*/  FFMA R3, R3, R2, RZ ;  /* 0x0000000203037223 */ /* 0x000fc800000000ff */
        /* <DEDUP_REMOVED lines=18> */
.L_x_26:
        /* <DEDUP_REMOVED lines=44> */
.L_x_25:
[----:B------:R-:W-:Y:S05]  /*2c00*/  BSYNC.RECONVERGENT B1 ;  /* 0x0000000000017941 */ /* 0x000fea0003800200 */
.L_x_24:
[C---:B------:R-:W-:Y:S01]  /*2c10*/  LOP3.LUT R22, R27.reuse, 0x1, RZ, 0xc0, !PT ;  /* 0x000000011b167812 */ /* 0x040fe200078ec0ff */
[----:B------:R-:W-:Y:S01]  /*2c20*/  FMUL R3, R2, R2 ;  /* 0x0000000202037220 */ /* 0x000fe20000400000 */
[----:B------:R-:W-:Y:S01]  /*2c30*/  IMAD.MOV.U32 R23, RZ, RZ, 0x3effffff ;  /* 0x3effffffff177424 */ /* 0x000fe200078e00ff */
[----:B------:R-:W-:Y:S01]  /*2c40*/  LOP3.LUT P1, RZ, R27, 0x2, RZ, 0xc0, !PT ;  /* 0x000000021bff7812 */ /* 0x000fe2000782c0ff */
[----:B------:R-:W-:Y:S01]  /*2c50*/  F2I.TRUNC.NTZ R28, R25 ;  /* 0x00000019001c7305 */ /* 0x000fe2000020f100 */
[----:B------:R-:W-:Y:S01]  /*2c60*/  ISETP.NE.U32.AND P0, PT, R22, 0x1, PT ;  /* 0x000000011600780c */ /* 0x000fe20003f05070 */
[----:B------:R-:W-:Y:S01]  /*2c70*/  FFMA R10, R3, R4, -0.0013887860113754868507 ;  /* 0xbab607ed030a7423 */ /* 0x000fe20000000004 */
[----:B------:R-:W-:Y:S02]  /*2c80*/  IMAD.MOV.U32 R22, RZ, RZ, 0x3d2aaabb ;  /* 0x3d2aaabbff167424 */ /* 0x000fe400078e00ff */
[----:B------:R-:W-:Y:S02]  /*2c90*/  FSEL R2, R2, 1, P0 ;  /* 0x3f80000002027808 */ /* 0x000fe40000000000 */
[----:B------:R-:W-:-:S02]  /*2ca0*/  FSEL R10, R10, -0.00019574658654164522886, !P0 ;  /* 0xb94d41530a0a7808 */ /* 0x000fc40004000000 */
[----:B------:R-:W-:-:S05]  /*2cb0*/  FSEL R26, R22, 0.0083327032625675201416, !P0 ;  /* 0x3c0885e4161a7808 */ /* 0x000fca0004000000 */
[----:B------:R-:W-:Y:S01]  /*2cc0*/  FFMA R10, R3, R10, R26 ;  /* 0x0000000a030a7223 */ /* 0x000fe2000000001a */
[----:B------:R-:W-:-:S05]  /*2cd0*/  FSEL R26, -R23, -0.16666662693023681641, !P0 ;  /* 0xbe2aaaa8171a7808 */ /* 0x000fca0004000100 */
[C---:B------:R-:W-:Y:S01]  /*2ce0*/  FFMA R10, R3.reuse, R10, R26 ;  /* 0x0000000a030a7223 */ /* 0x040fe2000000001a */
[----:B------:R-:W-:-:S04]  /*2cf0*/  FFMA R3, R3, R2, RZ ;  /* 0x0000000203037223 */ /* 0x000fc800000000ff */
[----:B------:R-:W-:Y:S01]  /*2d00*/  FFMA R2, R3, R10, R2 ;  /* 0x0000000a03027223 */ /* 0x000fe20000000002 */
[----:B------:R-:W-:-:S03]  /*2d10*/  IMAD.MOV.U32 R10, RZ, RZ, 0x3f000000 ;  /* 0x3f000000ff0a7424 */ /* 0x000fc600078e00ff */
[----:B------:R-:W-:-:S04]  /*2d20*/  @P1 FADD R2, RZ, -R2 ;  /* 0x80000002ff021221 */ /* 0x000fc80000000000 */
[----:B------:R-:W-:-:S05]  /*2d30*/  FFMA R3, R11, R2, R9 ;  /* 0x000000020b037223 */ /* 0x000fca0000000009 */
[----:B------:R-:W-:-:S05]  /*2d40*/  LOP3.LUT R2, R10, 0x80000000, R3, 0xb8, !PT ;  /* 0x800000000a027812 */ /* 0x000fca00078eb803 */
[----:B------:R-:W-:-:S06]  /*2d50*/  FADD.RZ R26, R3, R2 ;  /* 0x00000002031a7221 */ /* 0x000fcc000000c000 */
[----:B------:R-:W0:Y:S02]  /*2d60*/  FRND.TRUNC R26, R26 ;  /* 0x0000001a001a7307 */ /* 0x000e24000020d000 */
[----:B0-----:R-:W-:-:S04]  /*2d70*/  FADD R2, R26, -1 ;  /* 0xbf8000001a027421 */ /* 0x001fc80000000000 */
[----:B------:R-:W-:-:S06]  /*2d80*/  FMUL R27, R2, R7 ;  /* 0x00000007021b7220 */ /* 0x000fcc0000400000 */
[----:B------:R-:W0:Y:S02]  /*2d90*/  F2I.TRUNC.NTZ R27, R27 ;  /* 0x0000001b001b7305 */ /* 0x000e24000020f100 */
[----:B0-----:R-:W-:-:S04]  /*2da0*/  IMAD.IADD R3, R27, 0x1, R28 ;  /* 0x000000011b037824 */ /* 0x001fc800078e021c */
[----:B------:R-:W-:-:S05]  /*2db0*/  IMAD.WIDE R2, R3, 0x4, R18 ;  /* 0x0000000403027825 */ /* 0x000fca00078e0212 */
[----:B------:R-:W2:Y:S02]  /*2dc0*/  LDG.E R28, desc[UR6][R2.64] ;  /* 0x00000006021c7981 */ /* 0x000ea4000c1e1900 */
[----:B--2---:R-:W-:-:S13]  /*2dd0*/  ISETP.NE.AND P0, PT, R28, RZ, PT ;  /* 0x000000ff1c00720c */ /* 0x004fda0003f05270 */
[----:B------:R-:W-:Y:S05]  /*2de0*/  @P0 BRA `(.L_x_27) ;  /* 0x0000000800800947 */ /* 0x000fea0003800000 */
        /* <DEDUP_REMOVED lines=16> */
.L_x_30:
        /* <DEDUP_REMOVED lines=33> */
[----:B------:R-:W-:Y:S02]  /*3100*/  LEA.HI R0, R5, R0, RZ, 0x1 ;  /* 0x0000000005007211 */ /* 0x000fe400078f08ff */
[C---:B------:R-:W-:Y:S02]  /*3110*/  LOP3.LUT R6, R18.reuse, R7, RZ, 0x3c, !PT ;  /* 0x0000000712067212 */ /* 0x040fe400078e3cff */
[----:B------:R-:W-:-:S02]  /*3120*/  LOP3.LUT R7, R18, R5, RZ, 0x3c, !PT ;  /* 0x0000000512077212 */ /* 0x000fc400078e3cff */
[----:B0-----:R-:W-:Y:S01]  /*3130*/  LOP3.LUT R10, R5, R12, RZ, 0x3c, !PT ;  /* 0x0000000c050a7212 */ /* 0x001fe200078e3cff */
[----:B------:R-:W-:-:S03]  /*3140*/  IMAD.MOV R5, RZ, RZ, -R0 ;  /* 0x000000ffff057224 */ /* 0x000fc600078e0a00 */
[----:B------:R-:W0:Y:S01]  /*3150*/  I2F.F64.S64 R6, R6 ;  /* 0x0000000600067312 */ /* 0x000e220000301c00 */
[----:B------:R-:W-:Y:S01]  /*3160*/  ISETP.GE.AND P0, PT, R10, RZ, PT ;  /* 0x000000ff0a00720c */ /* 0x000fe20003f06270 */
[----:B------:R-:W-:Y:S01]  /*3170*/  @!P1 IMAD.MOV.U32 R0, RZ, RZ, R5 ;  /* 0x000000ffff009224 */ /* 0x000fe200078e0005 */
[----:B0-----:R-:W-:-:S10]  /*3180*/  DMUL R18, R6, UR4 ;  /* 0x0000000406127c28 */ /* 0x001fd40008000000 */
[----:B------:R-:W0:Y:S02]  /*3190*/  F2F.F32.F64 R18, R18 ;  /* 0x0000001200127310 */ /* 0x000e240000301000 */
[----:B0-----:R-:W-:-:S07]  /*31a0*/  FSEL R6, -R18, R18, !P0 ;  /* 0x0000001212067208 */ /* 0x001fce0004000100 */
.L_x_29:
[----:B------:R-:W-:Y:S05]  /*31b0*/  BSYNC.RECONVERGENT B1 ;  /* 0x0000000000017941 */ /* 0x000fea0003800200 */
.L_x_28:
        /* <DEDUP_REMOVED lines=8> */
[----:B------:R-:W-:Y:S02]  /*3240*/  FSEL R10, R7, -0.00019574658654164522886, P0 ;  /* 0xb94d4153070a7808 */ /* 0x000fe40000000000 */
[----:B------:R-:W-:-:S02]  /*3250*/  FSEL R18, R18, 0.041666727513074874878, !P0 ;  /* 0x3d2aaabb12127808 */ /* 0x000fc40004000000 */
[----:B------:R-:W-:Y:S02]  /*3260*/  LOP3.LUT P1, RZ, R0, 0x2, RZ, 0xc0, !PT ;  /* 0x0000000200ff7812 */ /* 0x000fe4000782c0ff */
[----:B------:R-:W-:Y:S01]  /*3270*/  FSEL R0, R6, 1, !P0 ;  /* 0x3f80000006007808 */ /* 0x000fe20004000000 */
[----:B------:R-:W-:Y:S01]  /*3280*/  FFMA R10, R5, R10, R18 ;  /* 0x0000000a050a7223 */ /* 0x000fe20000000012 */
[----:B------:R-:W-:Y:S02]  /*3290*/  FSEL R19, -R19, -0.4999999701976776123, !P0 ;  /* 0xbeffffff13137808 */ /* 0x000fe40004000100 */
        /* <DEDUP_REMOVED lines=19> */
.L_x_33:
        /* <DEDUP_REMOVED lines=39> */
[----:B------:R-:W0:Y:S01]  /*3640*/  I2F.F64.S64 R18, R18 ;  /* 0x0000001200127312 */ /* 0x000e220000301c00 */
[----:B------:R-:W-:Y:S01]  /*3650*/  ISETP.GE.AND P0, PT, R12, RZ, PT ;  /* 0x000000ff0c00720c */ /* 0x000fe20003f06270 */
[----:B0-----:R-:W-:-:S10]  /*3660*/  DMUL R26, R18, UR4 ;  /* 0x00000004121a7c28 */ /* 0x001fd40008000000 */
[----:B------:R-:W0:Y:S02]  /*3670*/  F2F.F32.F64 R26, R26 ;  /* 0x0000001a001a7310 */ /* 0x000e240000301000 */
[----:B01----:R-:W-:-:S07]  /*3680*/  FSEL R13, -R26, R26, !P0 ;  /* 0x0000001a1a0d7208 */ /* 0x003fce0004000100 */
.L_x_32:
[----:B------:R-:W-:Y:S05]  /*3690*/  BSYNC.RECONVERGENT B1 ;  /* 0x0000000000017941 */ /* 0x000fea0003800200 */
.L_x_31:
[----:B------:R-:W-:Y:S01]  /*36a0*/  FMUL R0, R13, R13 ;  /* 0x0000000d0d007220 */ /* 0x000fe20000400000 */
[C---:B0-----:R-:W-:Y:S02]  /*36b0*/  LOP3.LUT R5, R24.reuse, 0x1, RZ, 0xc0, !PT ;  /* 0x0000000118057812 */ /* 0x041fe400078ec0ff */
[----:B------:R-:W-:Y:S01]  /*36c0*/  LOP3.LUT P1, RZ, R24, 0x2, RZ, 0xc0, !PT ;  /* 0x0000000218ff7812 */ /* 0x000fe2000782c0ff */
[----:B------:R-:W-:Y:S01]  /*36d0*/  FFMA R4, R0, R4, -0.0013887860113754868507 ;  /* 0xbab607ed00047423 */ /* 0x000fe20000000004 */
[----:B------:R-:W-:-:S04]  /*36e0*/  ISETP.NE.U32.AND P0, PT, R5, 0x1, PT ;  /* 0x000000010500780c */ /* 0x000fc80003f05070 */
[----:B------:R-:W-:Y:S02]  /*36f0*/  FSEL R7, R22, 0.0083327032625675201416, !P0 ;  /* 0x3c0885e416077808 */ /* 0x000fe40004000000 */
[----:B------:R-:W-:Y:S02]  /*3700*/  FSEL R5, R4, -0.00019574658654164522886, !P0 ;  /* 0xb94d415304057808 */ /* 0x000fe40004000000 */
        /* <DEDUP_REMOVED lines=14> */
.L_x_27:
[----:B------:R-:W-:Y:S01]  /*37f0*/  FADD R12, R0, 1.5707963705062866211 ;  /* 0x3fc90fdb000c7421 */ /* 0x000fe20000000000 */
        /* <DEDUP_REMOVED lines=22> */
.L_x_36:
        /* <DEDUP_REMOVED lines=44> */
.L_x_35:
[----:B------:R-:W-:Y:S05]  /*3c20*/  BSYNC.RECONVERGENT B1 ;  /* 0x0000000000017941 */ /* 0x000fea0003800200 */
.L_x_34:
        /* <DEDUP_REMOVED lines=20> */
[----:B------:R-:W-:Y:S01]  /*3d70*/  FFMA R25, R11, R2, R8 ;  /* 0x000000020b197223 */ /* 0x000fe20000000008 */
[----:B------:R-:W-:-:S04]  /*3d80*/  IMAD.MOV.U32 R2, RZ, RZ, R13 ;  /* 0x000000ffff027224 */ /* 0x000fc800078e000d */
        /* <DEDUP_REMOVED lines=14> */
.L_x_39:
        /* <DEDUP_REMOVED lines=44> */
.L_x_38:
[----:B------:R-:W-:Y:S05]  /*4130*/  BSYNC.RECONVERGENT B1 ;  /* 0x0000000000017941 */ /* 0x000fea0003800200 */
.L_x_37:
        /* <DEDUP_REMOVED lines=46> */
.L_x_43:
        /* <DEDUP_REMOVED lines=44> */
.L_x_42:
[----:B------:R-:W-:Y:S05]  /*46e0*/  BSYNC.RECONVERGENT B1 ;  /* 0x0000000000017941 */ /* 0x000fea0003800200 */
.L_x_41:
        /* <DEDUP_REMOVED lines=33> */
.L_x_46:
        /* <DEDUP_REMOVED lines=44> */
.L_x_45:
[----:B------:R-:W-:Y:S05]  /*4bc0*/  BSYNC.RECONVERGENT B1 ;  /* 0x0000000000017941 */ /* 0x000fea0003800200 */
.L_x_44:
        /* <DEDUP_REMOVED lines=21> */
.L_x_40:
[----:B------:R-:W-:Y:S01]  /*4d20*/  FADD R12, R0, 2.3561944961547851562 ;  /* 0x4016cbe4000c7421 */ /* 0x000fe20000000000 */
        /* <DEDUP_REMOVED lines=22> */
.L_x_49:
        /* <DEDUP_REMOVED lines=44> */
.L_x_48:
[----:B------:R-:W-:Y:S05]  /*5150*/  BSYNC.RECONVERGENT B1 ;  /* 0x0000000000017941 */ /* 0x000fea0003800200 */
.L_x_47:
        /* <DEDUP_REMOVED lines=36> */
.L_x_52:
        /* <DEDUP_REMOVED lines=44> */
.L_x_51:
[----:B------:R-:W-:Y:S05]  /*5660*/  BSYNC.RECONVERGENT B1 ;  /* 0x0000000000017941 */ /* 0x000fea0003800200 */
.L_x_50:
        /* <DEDUP_REMOVED lines=46> */
.L_x_56:
        /* <DEDUP_REMOVED lines=44> */
.L_x_55:
[----:B------:R-:W-:Y:S05]  /*5c10*/  BSYNC.RECONVERGENT B1 ;  /* 0x0000000000017941 */ /* 0x000fea0003800200 */
.L_x_54:
        /* <DEDUP_REMOVED lines=33> */
.L_x_59:
        /* <DEDUP_REMOVED lines=44> */
.L_x_58:
[----:B------:R-:W-:Y:S05]  /*60f0*/  BSYNC.RECONVERGENT B1 ;  /* 0x0000000000017941 */ /* 0x000fea0003800200 */
.L_x_57:
        /* <DEDUP_REMOVED lines=17> */
[----:B--2---:R-:W0:Y:S02]  /*6210*/  F2I.TRUNC.NTZ R5, R0 ;  /* 0x0000000000057305 */ /* 0x004e24000020f100 */
[----:B0-----:R1:W-:Y:S04]  /*6220*/  STG.E desc[UR6][R2.64], R5 ;  /* 0x0000000502007986 */ /* 0x0013e8000c101906 */
[----:B------:R1:W-:Y:S01]  /*6230*/  STG.E desc[UR6][R20.64], RZ ;  /* 0x000000ff14007986 */ /* 0x0003e2000c101906 */
[----:B------:R-:W-:Y:S05]  /*6240*/  BRA `(.L_x_20) ;  /* 0x00000068004c7947 */ /* 0x000fea0003800000 */
.L_x_53:
[----:B------:R-:W-:Y:S01]  /*6250*/  FADD R12, R0, 3.1415927410125732422 ;  /* 0x40490fdb000c7421 */ /* 0x000fe20000000000 */
        /* <DEDUP_REMOVED lines=22> */
.L_x_62:
        /* <DEDUP_REMOVED lines=44> */
.L_x_61:
[----:B------:R-:W-:Y:S05]  /*6680*/  BSYNC.RECONVERGENT B1 ;  /* 0x0000000000017941 */ /* 0x000fea0003800200 */
.L_x_60:
        /* <DEDUP_REMOVED lines=36> */
.L_x_65:
        /* <DEDUP_REMOVED lines=44> */
.L_x_64:
[----:B------:R-:W-:Y:S05]  /*6b90*/  BSYNC.RECONVERGENT B1 ;  /* 0x0000000000017941 */ /* 0x000fea0003800200 */
.L_x_63:
        /* <DEDUP_REMOVED lines=46> */
.L_x_69:
        /* <DEDUP_REMOVED lines=44> */
.L_x_68:
[----:B------:R-:W-:Y:S05]  /*7140*/  BSYNC.RECONVERGENT B1 ;  /* 0x0000000000017941 */ /* 0x000fea0003800200 */
.L_x_67:
        /* <DEDUP_REMOVED lines=33> */
.L_x_72:
        /* <DEDUP_REMOVED lines=44> */
.L_x_71:
[----:B------:R-:W-:Y:S05]  /*7620*/  BSYNC.RECONVERGENT B1 ;  /* 0x0000000000017941 */ /* 0x000fea0003800200 */
.L_x_70:
        /* <DEDUP_REMOVED lines=16> */
[----:B------:R-:W3:Y:S02]  /*7730*/  LDG.E R0, desc[UR6][R14.64] ;  /* 0x000000060e007981 */ /* 0x000ee4000c1e1900 */
[----:B---3--:R-:W0:Y:S02]  /*7740*/  F2I.TRUNC.NTZ R5, R0 ;  /* 0x0000000000057305 */ /* 0x008e24000020f100 */
[----:B0-----:R2:W-:Y:S04]  /*7750*/  STG.E desc[UR6][R2.64], R5 ;  /* 0x0000000502007986 */ /* 0x0015e8000c101906 */
[----:B------:R2:W-:Y:S01]  /*7760*/  STG.E desc[UR6][R20.64], RZ ;  /* 0x000000ff14007986 */ /* 0x0005e2000c101906 */
[----:B------:R-:W-:Y:S05]  /*7770*/  BRA `(.L_x_20) ;  /* 0x0000005400007947 */ /* 0x000fea0003800000 */
.L_x_66:
[----:B------:R-:W-:Y:S01]  /*7780*/  FADD R12, R0, 3.9269909858703613281 ;  /* 0x407b53d2000c7421 */ /* 0x000fe20000000000 */
        /* <DEDUP_REMOVED lines=22> */
.L_x_75:
        /* <DEDUP_REMOVED lines=44> */
.L_x_74:
[----:B------:R-:W-:Y:S05]  /*7bb0*/  BSYNC.RECONVERGENT B1 ;  /* 0x0000000000017941 */ /* 0x000fea0003800200 */
.L_x_73:
        /* <DEDUP_REMOVED lines=36> */
.L_x_78:
        /* <DEDUP_REMOVED lines=44> */
.L_x_77:
[----:B------:R-:W-:Y:S05]  /*80c0*/  BSYNC.RECONVERGENT B1 ;  /* 0x0000000000017941 */ /* 0x000fea0003800200 */
.L_x_76:
        /* <DEDUP_REMOVED lines=46> */
.L_x_82:
        /* <DEDUP_REMOVED lines=44> */
.L_x_81:
[----:B------:R-:W-:Y:S05]  /*8670*/  BSYNC.RECONVERGENT B1 ;  /* 0x0000000000017941 */ /* 0x000fea0003800200 */
.L_x_80:
        /* <DEDUP_REMOVED lines=33> */
.L_x_85:
        /* <DEDUP_REMOVED lines=44> */
.L_x_84:
[----:B------:R-:W-:Y:S05]  /*8b50*/  BSYNC.RECONVERGENT B1 ;  /* 0x0000000000017941 */ /* 0x000fea0003800200 */
.L_x_83:
        /* <DEDUP_REMOVED lines=21> */
.L_x_79:
[----:B------:R-:W-:Y:S01]  /*8cb0*/  FADD R12, R0, 4.7123889923095703125 ;  /* 0x4096cbe4000c7421 */ /* 0x000fe20000000000 */
        /* <DEDUP_REMOVED lines=22> */
.L_x_88:
        /* <DEDUP_REMOVED lines=44> */
.L_x_87:
[----:B------:R-:W-:Y:S05]  /*90e0*/  BSYNC.RECONVERGENT B1 ;  /* 0x0000000000017941 */ /* 0x000fea0003800200 */
.L_x_86:
        /* <DEDUP_REMOVED lines=36> */
.L_x_91:
        /* <DEDUP_REMOVED lines=44> */
.L_x_90:
[----:B------:R-:W-:Y:S05]  /*95f0*/  BSYNC.RECONVERGENT B1 ;  /* 0x0000000000017941 */ /* 0x000fea0003800200 */
.L_x_89:
        /* <DEDUP_REMOVED lines=46> */
.L_x_95:
        /* <DEDUP_REMOVED lines=44> */
.L_x_94:
[----:B------:R-:W-:Y:S05]  /*9ba0*/  BSYNC.RECONVERGENT B1 ;  /* 0x0000000000017941 */ /* 0x000fea0003800200 */
.L_x_93:
        /* <DEDUP_REMOVED lines=33> */
.L_x_98:
        /* <DEDUP_REMOVED lines=44> */
.L_x_97:
[----:B------:R-:W-:Y:S05]  /*a080*/  BSYNC.RECONVERGENT B1 ;  /* 0x0000000000017941 */ /* 0x000fea0003800200 */
.L_x_96:
        /* <DEDUP_REMOVED lines=21> */
.L_x_92:
[----:B------:R-:W-:Y:S01]  /*a1e0*/  FADD R22, R0, 5.4977874755859375 ;  /* 0x40afede000167421 */ /* 0x000fe20000000000 */
        /* <DEDUP_REMOVED lines=22> */
.L_x_101:
        /* <DEDUP_REMOVED lines=44> */
.L_x_100:
[----:B------:R-:W-:Y:S05]  /*a610*/  BSYNC.RECONVERGENT B1 ;  /* 0x0000000000017941 */ /* 0x000fea0003800200 */
.L_x_99:
        /* <DEDUP_REMOVED lines=36> */
.L_x_104:
        /* <DEDUP_REMOVED lines=44> */
.L_x_103:
[----:B------:R-:W-:Y:S05]  /*ab20*/  BSYNC.RECONVERGENT B1 ;  /* 0x0000000000017941 */ /* 0x000fea0003800200 */
.L_x_102:
[C---:B------:R-:W-:Y:S01]  /*ab30*/  LOP3.LUT R10, R27.reuse, 0x1, RZ, 0xc0, !PT ;  /* 0x000000011b0a7812 */ /* 0x040fe200078ec0ff */
[----:B------:R-:W-:Y:S01]  /*ab40*/  FMUL R3, R2, R2 ;  /* 0x0000000202037220 */ /* 0x000fe20000400000 */
[----:B------:R-:W-:Y:S01]  /*ab50*/  LOP3.LUT P1, RZ, R27, 0x2, RZ, 0xc0, !PT ;  /* 0x000000021bff7812 */ /* 0x000fe2000782c0ff */
[----:B------:R-:W-:Y:S01]  /*ab60*/  IMAD.MOV.U32 R13, RZ, RZ, 0x3f000000 ;  /* 0x3f000000ff0d7424 */ /* 0x000fe200078e00ff */
[----:B------:R-:W-:Y:S01]  /*ab70*/  ISETP.NE.U32.AND P0, PT, R10, 0x1, PT ;  /* 0x000000010a00780c */ /* 0x000fe20003f05070 */
[----:B------:R-:W-:Y:S01]  /*ab80*/  FFMA R12, R3, R4, -0.0013887860113754868507 ;  /* 0xbab607ed030c7423 */ /* 0x000fe20000000004 */
[----:B------:R-:W-:Y:S02]  /*ab90*/  IMAD.MOV.U32 R10, RZ, RZ, 0x3d2aaabb ;  /* 0x3d2aaabbff0a7424 */ /* 0x000fe400078e00ff */
[----:B------:R-:W-:Y:S02]  /*aba0*/  FSEL R2, R2, 1, P0 ;  /* 0x3f80000002027808 */ /* 0x000fe40000000000 */
[----:B------:R-:W-:-:S02]  /*abb0*/  FSEL R12, R12, -0.00019574658654164522886, !P0 ;  /* 0xb94d41530c0c7808 */ /* 0x000fc40004000000 */
[----:B------:R-:W-:-:S05]  /*abc0*/  FSEL R26, R10, 0.0083327032625675201416, !P0 ;  /* 0x3c0885e40a1a7808 */ /* 0x000fca0004000000 */
[----:B------:R-:W-:Y:S01]  /*abd0*/  FFMA R26, R3, R12, R26 ;  /* 0x0000000c031a7223 */ /* 0x000fe2000000001a */
[----:B------:R-:W-:-:S05]  /*abe0*/  IMAD.MOV.U32 R12, RZ, RZ, 0x3effffff ;  /* 0x3effffffff0c7424 */ /* 0x000fca00078e00ff */
[----:B------:R-:W-:-:S05]  /*abf0*/  FSEL R28, -R12, -0.16666662693023681641, !P0 ;  /* 0xbe2aaaa80c1c7808 */ /* 0x000fca0004000100 */
[C---:B------:R-:W-:Y:S01]  /*ac00*/  FFMA R26, R3.reuse, R26, R28 ;  /* 0x0000001a031a7223 */ /* 0x040fe2000000001c */
[----:B------:R-:W-:Y:S01]  /*ac10*/  FFMA R3, R3, R2, RZ ;  /* 0x0000000203037223 */ /* 0x000fe200000000ff */
[----:B------:R-:W-:Y:S03]  /*ac20*/  F2I.TRUNC.NTZ R28, R25 ;  /* 0x00000019001c7305 */ /* 0x000fe6000020f100 */
[----:B------:R-:W-:-:S04]  /*ac30*/  FFMA R2, R3, R26, R2 ;  /* 0x0000001a03027223 */ /* 0x000fc80000000002 */
        /* <DEDUP_REMOVED lines=29> */
.L_x_108:
        /* <DEDUP_REMOVED lines=36> */
[----:B------:R-:W-:Y:S01]  /*b050*/  LOP3.LUT R13, R5, R22, RZ, 0x3c, !PT ;  /* 0x00000016050d7212 */ /* 0x000fe200078e3cff */
[----:B------:R-:W-:-:S03]  /*b060*/  IMAD.MOV R5, RZ, RZ, -R0 ;  /* 0x000000ffff057224 */ /* 0x000fc600078e0a00 */
[----:B------:R-:W0:Y:S01]  /*b070*/  I2F.F64.S64 R6, R6 ;  /* 0x0000000600067312 */ /* 0x000e220000301c00 */
[----:B------:R-:W-:Y:S01]  /*b080*/  ISETP.GE.AND P0, PT, R13, RZ, PT ;  /* 0x000000ff0d00720c */ /* 0x000fe20003f06270 */
[----:B------:R-:W-:Y:S01]  /*b090*/  @!P1 IMAD.MOV.U32 R0, RZ, RZ, R5 ;  /* 0x000000ffff009224 */ /* 0x000fe200078e0005 */
[----:B0-----:R-:W-:-:S10]  /*b0a0*/  DMUL R18, R6, UR4 ;  /* 0x0000000406127c28 */ /* 0x001fd40008000000 */
[----:B------:R-:W0:Y:S02]  /*b0b0*/  F2F.F32.F64 R18, R18 ;  /* 0x0000001200127310 */ /* 0x000e240000301000 */
[----:B0-----:R-:W-:-:S07]  /*b0c0*/  FSEL R6, -R18, R18, !P0 ;  /* 0x0000001212067208 */ /* 0x001fce0004000100 */
.L_x_107:
[----:B------:R-:W-:Y:S05]  /*b0d0*/  BSYNC.RECONVERGENT B1 ;  /* 0x0000000000017941 */ /* 0x000fea0003800200 */
.L_x_106:
[----:B------:R-:W-:Y:S01]  /*b0e0*/  FMUL R5, R6, R6 ;  /* 0x0000000606057220 */ /* 0x000fe20000400000 */
[C---:B------:R-:W-:Y:S01]  /*b0f0*/  LOP3.LUT R13, R0.reuse, 0x1, RZ, 0xc0, !PT ;  /* 0x00000001000d7812 */ /* 0x040fe200078ec0ff */
        /* <DEDUP_REMOVED lines=31> */
.L_x_111:
        /* <DEDUP_REMOVED lines=44> */
.L_x_110:
[----:B------:R-:W-:Y:S05]  /*b5b0*/  BSYNC.RECONVERGENT B1 ;  /* 0x0000000000017941 */ /* 0x000fea0003800200 */
.L_x_109:
        /* <DEDUP_REMOVED lines=21> */
.L_x_105:
        /* <DEDUP_REMOVED lines=16> */
.L_x_114:
        /* <DEDUP_REMOVED lines=44> */
.L_x_113:
[----:B------:R-:W-:Y:S05]  /*bad0*/  BSYNC.RECONVERGENT B1 ;  /* 0x0000000000017941 */ /* 0x000fea0003800200 */
.L_x_112:
        /* <DEDUP_REMOVED lines=9> */
[----:B------:R-:W-:Y:S01]  /*bb70*/  IMAD.MOV.U32 R27, RZ, RZ, R6 ;  /* 0x000000ffff1b7224 */ /* 0x000fe200078e0006 */
        /* <DEDUP_REMOVED lines=26> */
.L_x_117:
        /* <DEDUP_REMOVED lines=44> */
.L_x_116:
[----:B------:R-:W-:Y:S05]  /*bfe0*/  BSYNC.RECONVERGENT B1 ;  /* 0x0000000000017941 */ /* 0x000fea0003800200 */
.L_x_115:
[----:B------:R-:W-:Y:S01]  /*bff0*/  FMUL R3, R2, R2 ;  /* 0x0000000202037220 */ /* 0x000fe20000400000 */
[C---:B------:R-:W-:Y:S01]  /*c000*/  LOP3.LUT R23, R27.reuse, 0x1, RZ, 0xc0, !PT ;  /* 0x000000011b177812 */ /* 0x040fe200078ec0ff */
[----:B------:R-:W-:Y:S01]  /*c010*/  F2I.TRUNC.NTZ R25, R24 ;  /* 0x0000001800197305 */ /* 0x000fe2000020f100 */
[----:B------:R-:W-:Y:S01]  /*c020*/  LOP3.LUT P1, RZ, R27, 0x2, RZ, 0xc0, !PT ;  /* 0x000000021bff7812 */ /* 0x000fe2000782c0ff */
[----:B------:R-:W-:Y:S01]  /*c030*/  FFMA R22, R3, R4, -0.0013887860113754868507 ;  /* 0xbab607ed03167423 */ /* 0x000fe20000000004 */
[----:B------:R-:W-:Y:S01]  /*c040*/  ISETP.NE.U32.AND P0, PT, R23, 0x1, PT ;  /* 0x000000011700780c */ /* 0x000fe20003f05070 */
[----:B------:R-:W-:Y:S03]  /*c050*/  BSSY.RECONVERGENT B1, `(.L_x_118) ;  /* 0x000004d000017945 */ /* 0x000fe60003800200 */
[----:B------:R-:W-:Y:S02]  /*c060*/  FSEL R22, R22, -0.00019574658654164522886, !P0 ;  /* 0xb94d415316167808 */ /* 0x000fe40004000000 */
[----:B------:R-:W-:-:S02]  /*c070*/  FSEL R26, R10, 0.0083327032625675201416, !P0 ;  /* 0x3c0885e40a1a7808 */ /* 0x000fc40004000000 */
[----:B------:R-:W-:Y:S02]  /*c080*/  FSEL R23, -R12, -0.16666662693023681641, !P0 ;  /* 0xbe2aaaa80c177808 */ /* 0x000fe40004000100 */
[----:B------:R-:W-:Y:S01]  /*c090*/  FSEL R2, R2, 1, P0 ;  /* 0x3f80000002027808 */ /* 0x000fe20000000000 */
[C---:B------:R-:W-:Y:S01]  /*c0a0*/  FFMA R22, R3.reuse, R22, R26 ;  /* 0x0000001603167223 */ /* 0x040fe2000000001a */
[----:B------:R-:W-:Y:S01]  /*c0b0*/  FSETP.GE.AND P0, PT, |R0|, 105615, PT ;  /* 0x47ce47800000780b */ /* 0x000fe20003f06200 */
[----:B------:R-:W-:Y:S02]  /*c0c0*/  IMAD.MOV.U32 R26, RZ, RZ, R5 ;  /* 0x000000ffff1a7224 */ /* 0x000fe400078e0005 */
[C---:B------:R-:W-:Y:S01]  /*c0d0*/  FFMA R22, R3.reuse, R22, R23 ;  /* 0x0000001603167223 */ /* 0x040fe20000000017 */
[----:B------:R-:W-:-:S04]  /*c0e0*/  FFMA R3, R3, R2, RZ ;  /* 0x0000000203037223 */ /* 0x000fc800000000ff */
[----:B------:R-:W-:-:S04]  /*c0f0*/  FFMA R2, R3, R22, R2 ;  /* 0x0000001603027223 */ /* 0x000fc80000000002 */
[----:B------:R-:W-:-:S04]  /*c100*/  @P1 FADD R2, RZ, -R2 ;  /* 0x80000002ff021221 */ /* 0x000fc80000000000 */
[----:B------:R-:W-:-:S05]  /*c110*/  FFMA R2, R11, R2, R9 ;  /* 0x000000020b027223 */ /* 0x000fca0000000009 */
[----:B------:R-:W-:-:S05]  /*c120*/  LOP3.LUT R13, R13, 0x80000000, R2, 0xb8, !PT ;  /* 0x800000000d0d7812 */ /* 0x000fca00078eb802 */
[----:B------:R-:W-:-:S06]  /*c130*/  FADD.RZ R13, R2, R13 ;  /* 0x0000000d020d7221 */ /* 0x000fcc000000c000 */
[----:B------:R-:W0:Y:S02]  /*c140*/  FRND.TRUNC R13, R13 ;  /* 0x0000000d000d7307 */ /* 0x000e24000020d000 */
[----:B0-----:R-:W-:-:S04]  /*c150*/  FADD R2, R13, -1 ;  /* 0xbf8000000d027421 */ /* 0x001fc80000000000 */
[----:B------:R-:W-:Y:S01]  /*c160*/  FMUL R2, R2, R7 ;  /* 0x0000000702027220 */ /* 0x000fe20000400000 */
[----:B------:R-:W-:-:S05]  /*c170*/  IMAD.MOV.U32 R7, RZ, RZ, R6 ;  /* 0x000000ffff077224 */ /* 0x000fca00078e0006 */
[----:B------:R-:W0:Y:S02]  /*c180*/  F2I.TRUNC.NTZ R2, R2 ;  /* 0x0000000200027305 */ /* 0x000e24000020f100 */
[----:B0-----:R-:W-:Y:S01]  /*c190*/  IMAD.IADD R25, R2, 0x1, R25 ;  /* 0x0000000102197824 */ /* 0x001fe200078e0219 */
        /* <DEDUP_REMOVED lines=12> */
.L_x_120:
        /* <DEDUP_REMOVED lines=33> */
[----:B------:R-:W-:Y:S02]  /*c470*/  LEA.HI R7, R13, R24, RZ, 0x1 ;  /* 0x000000180d077211 */ /* 0x000fe400078f08ff */
[C---:B------:R-:W-:Y:S02]  /*c480*/  LOP3.LUT R2, R3.reuse, R2, RZ, 0x3c, !PT ;  /* 0x0000000203027212 */ /* 0x040fe400078e3cff */
[----:B------:R-:W-:Y:S02]  /*c490*/  LOP3.LUT R3, R3, R13, RZ, 0x3c, !PT ;  /* 0x0000000d03037212 */ /* 0x000fe400078e3cff */
        /* <DEDUP_REMOVED lines=8> */
.L_x_119:
[----:B------:R-:W-:Y:S05]  /*c520*/  BSYNC.RECONVERGENT B1 ;  /* 0x0000000000017941 */ /* 0x000fea0003800200 */
.L_x_118:
        /* <DEDUP_REMOVED lines=33> */
.L_x_123:
        /* <DEDUP_REMOVED lines=44> */
.L_x_122:
[----:B------:R-:W-:Y:S05]  /*ca00*/  BSYNC.RECONVERGENT B1 ;  /* 0x0000000000017941 */ /* 0x000fea0003800200 */
.L_x_121:
        /* <DEDUP_REMOVED lines=16> */
[----:B------:R-:W2:Y:S01]  /*cb10*/  LDG.E R0, desc[UR6][R14.64] ;  /* 0x000000060e007981 */ /* 0x000ea2000c1e1900 */
[----:B------:R-:W-:-:S04]  /*cb20*/  IMAD.WIDE R18, R25, 0x4, R18 ;  /* 0x0000000419127825 */ /* 0x000fc800078e0212 */
[----:B------:R-:W-:Y:S01]  /*cb30*/  IMAD.MOV.U32 R5, RZ, RZ, 0x41100000 ;  /* 0x41100000ff057424 */ /* 0x000fe200078e00ff */
[----:B--2---:R-:W0:Y:S02]  /*cb40*/  F2I.TRUNC.NTZ R3, R0 ;  /* 0x0000000000037305 */ /* 0x004e24000020f100 */
[----:B0-----:R4:W-:Y:S04]  /*cb50*/  STG.E desc[UR6][R18.64], R3 ;  /* 0x0000000312007986 */ /* 0x0019e8000c101906 */
[----:B------:R4:W-:Y:S04]  /*cb60*/  STG.E desc[UR6][R20.64], RZ ;  /* 0x000000ff14007986 */ /* 0x0009e8000c101906 */
[----:B------:R4:W-:Y:S02]  /*cb70*/  STG.E desc[UR6][R14.64+0xc], R5 ;  /* 0x00000c050e007986 */ /* 0x0009e4000c101906 */
.L_x_20:
[----:B------:R-:W-:Y:S05]  /*cb80*/  BSYNC.RECONVERGENT B0 ;  /* 0x0000000000007941 */ /* 0x000fea0003800200 */
.L_x_12:
[----:B01234-:R-:W2:Y:S01]  /*cb90*/  LDG.E R16, desc[UR6][R16.64+0x4] ;  /* 0x0000040610107981 */ /* 0x01fea2000c1e1900 */
[----:B------:R-:W-:Y:S01]  /*cba0*/  IMAD.MOV.U32 R3, RZ, RZ, 0x3f000000 ;  /* 0x3f000000ff037424 */ /* 0x000fe200078e00ff */
[----:B------:R-:W0:Y:S01]  /*cbb0*/  LDCU UR4, c[0x0][0x3a8] ;  /* 0x00007500ff0477ac */ /* 0x000e220008000800 */
[----:B------:R-:W0:Y:S02]  /*cbc0*/  LDCU UR8, c[0x0][0x3a4] ;  /* 0x00007480ff0877ac */ /* 0x000e240008000800 */
[----:B0-----:R-:W-:-:S06]  /*cbd0*/  UIMAD UR4, UR4, UR8, URZ ;  /* 0x00000008040472a4 */ /* 0x001fcc000f8e02ff */
[----:B------:R-:W-:Y:S02]  /*cbe0*/  I2FP.F32.S32 R0, UR4 ;  /* 0x0000000400007c45 */ /* 0x000fe40008201400 */
[----:B--2---:R-:W-:-:S05]  /*cbf0*/  LOP3.LUT R3, R3, 0x80000000, R16, 0xb8, !PT ;  /* 0x8000000003037812 */ /* 0x004fca00078eb810 */
[----:B------:R-:W-:-:S06]  /*cc00*/  FADD.RZ R3, R16, R3 ;  /* 0x0000000310037221 */ /* 0x000fcc000000c000 */
[----:B------:R-:W0:Y:S02]  /*cc10*/  FRND.TRUNC R3, R3 ;  /* 0x0000000300037307 */ /* 0x000e24000020d000 */
[----:B0-----:R-:W-:-:S13]  /*cc20*/  FSETP.GEU.AND P0, PT, R3, R0, PT ;  /* 0x000000000300720b */ /* 0x001fda0003f0e000 */
[----:B------:R-:W-:-:S05]  /*cc30*/  @!P0 IMAD.MOV.U32 R5, RZ, RZ, 0x40000000 ;  /* 0x40000000ff058424 */ /* 0x000fca00078e00ff */
[----:B------:R0:W-:Y:S04]  /*cc40*/  @!P0 STG.E desc[UR6][R14.64+0x4], R5 ;  /* 0x000004050e008986 */ /* 0x0001e8000c101906 */
[----:B------:R0:W-:Y:S01]  /*cc50*/  @!P0 STG.E desc[UR6][R20.64], RZ ;  /* 0x000000ff14008986 */ /* 0x0001e2000c101906 */
[----:B------:R-:W-:Y:S05]  /*cc60*/  @!P0 EXIT ;  /* 0x000000000000894d */ /* 0x000fea0003800000 */
[----:B------:R-:W-:-:S06]  /*cc70*/  UIADD3 UR5, UPT, UPT, UR4, UR8, URZ ;  /* 0x0000000804057290 */ /* 0x000fcc000fffe0ff */
[----:B------:R-:W-:-:S04]  /*cc80*/  I2FP.F32.S32 R0, UR5 ;  /* 0x0000000500007c45 */ /* 0x000fc80008201400 */
[----:B------:R-:W-:-:S13]  /*cc90*/  FSETP.GT.AND P0, PT, R3, R0, PT ;  /* 0x000000000300720b */ /* 0x000fda0003f04000 */
[----:B------:R-:W-:Y:S05]  /*cca0*/  @!P0 EXIT ;  /* 0x000000000000894d */ /* 0x000fea0003800000 */
[----:B------:R-:W-:-:S05]  /*ccb0*/  IMAD.MOV.U32 R3, RZ, RZ, 0x40400000 ;  /* 0x40400000ff037424 */ /* 0x000fca00078e00ff */
[----:B------:R-:W-:Y:S04]  /*ccc0*/  STG.E desc[UR6][R14.64+0x4], R3 ;  /* 0x000004030e007986 */ /* 0x000fe8000c101906 */
[----:B------:R-:W-:Y:S01]  /*ccd0*/  STG.E desc[UR6][R20.64], RZ ;  /* 0x000000ff14007986 */ /* 0x000fe2000c101906 */
[----:B------:R-:W-:Y:S05]  /*cce0*/  EXIT ;  /* 0x000000000000794d */ /* 0x000fea0003800000 */
.L_x_124:
[----:B------:R-:W-:-:S00]  /*ccf0*/  BRA `(.L_x_124) ;  /* 0xfffffffc00fc7947 */ /* 0x000fc0000383ffff */
[----:B------:R-:W-:-:S00]  /*cd00*/  NOP ;  /* 0x0000000000007918 */ /* 0x000fc00000000000 */
[----:B------:R-:W-:-:S00]  /*cd10*/  NOP ;  /* 0x0000000000007918 */ /* 0x000fc00000000000 */
[----:B------:R-:W-:-:S00]  /*cd20*/  NOP ;  /* 0x0000000000007918 */ /* 0x000fc00000000000 */
[----:B------:R-:W-:-:S00]  /*cd30*/  NOP ;  /* 0x0000000000007918 */ /* 0x000fc00000000000 */
[----:B------:R-:W-:-:S00]  /*cd40*/  NOP ;  /* 0x0000000000007918 */ /* 0x000fc00000000000 */
[----:B------:R-:W-:-:S00]  /*cd50*/  NOP ;  /* 0x0000000000007918 */ /* 0x000fc00000000000 */
[----:B------:R-:W-:-:S00]  /*cd60*/  NOP ;  /* 0x0000000000007918 */ /* 0x000fc00000000000 */
[----:B------:R-:W-:-:S00]  /*cd70*/  NOP ;  /* 0x0000000000007918 */ /* 0x000fc00000000000 */
.L_x_125:


//--------------------- .nv.global.init           --------------------------
	.section	.nv.global.init,"aw",@progbits
	.align	4
.nv.global.init:
	.type		__cudart_i2opi_f,@object
	.size		__cudart_i2opi_f,(.L_0 - __cudart_i2opi_f)
__cudart_i2opi_f:
        /*0000*/ 	.byte	0x41, 0x90, 0x43, 0x3c, 0x99, 0x95, 0x62, 0xdb, 0xc0, 0xdd, 0x34, 0xf5, 0xd1, 0x57, 0x27, 0xfc
        /*0010*/ 	.byte	0x29, 0x15, 0x44, 0x4e, 0x6e, 0x83, 0xf9, 0xa2
.L_0:


//--------------------- .nv.shared.reserved.0     --------------------------
	.section	.nv.shared.reserved.0,"aw",@nobits
	.weak		__nv_reservedSMEM_offset_0_alias
	.size		__nv_reservedSMEM_offset_0_alias, 0, 64
	.other		__nv_reservedSMEM_offset_0_alias,@"STO_CUDA_RESERVED_SHARED STV_DEFAULT"
__nv_reservedSMEM_offset_0_alias:
	.zero		0
	.zero		64


//--------------------- .nv.constant0._Z6kernelP6float4S0_Piiiiii --------------------------
	.section	.nv.constant0._Z6kernelP6float4S0_Piiiiii,"a",@progbits
	.sectionflags	@""
	.align	4
.nv.constant0._Z6kernelP6float4S0_Piiiiii:
	.zero		940


//--------------------- SYMBOLS --------------------------

	.type		.nv.reservedSmem.offset0,@object
	.size		.nv.reservedSmem.offset0,0x4
